// auto-generated by cutlass_sweep.gemm — config: {"arch": "sm_100", "cluster_m": 1, "cluster_n": 1, "dtype": "e4m3", "stages": 3, "tile_k": 128, "tile_m": 64, "tile_n": 64}
#include "cutlass/cutlass.h"
#include "cutlass/gemm/collective/collective_builder.hpp"
#include "cutlass/gemm/device/gemm_universal_adapter.h"
#include "cutlass/gemm/kernel/gemm_universal.hpp"
#include "cutlass/epilogue/collective/collective_builder.hpp"

using ElemA = cutlass::float_e4m3_t;
using ElemB = cutlass::float_e4m3_t;
using ElemCD = cutlass::float_e4m3_t;
using Acc  = float;
using TileShape    = cute::Shape<cute::_64, cute::_64, cute::_128>;
using ClusterShape = cute::Shape<cute::_1, cute::_1, cute::_1>;

using CollectiveEpilogue = typename cutlass::epilogue::collective::CollectiveBuilder<
    cutlass::arch::Sm100, cutlass::arch::OpClassTensorOp,
    TileShape, ClusterShape,
    cutlass::epilogue::collective::EpilogueTileAuto,
    Acc, Acc,
    ElemCD, cutlass::layout::RowMajor, 128 / cutlass::sizeof_bits<ElemCD>::value,
    ElemCD, cutlass::layout::RowMajor, 128 / cutlass::sizeof_bits<ElemCD>::value,
    cutlass::epilogue::collective::EpilogueScheduleAuto
  >::CollectiveOp;

using CollectiveMainloop = typename cutlass::gemm::collective::CollectiveBuilder<
    cutlass::arch::Sm100, cutlass::arch::OpClassTensorOp,
    ElemA, cutlass::layout::RowMajor, 128 / cutlass::sizeof_bits<ElemA>::value,
    ElemB, cutlass::layout::ColumnMajor, 128 / cutlass::sizeof_bits<ElemB>::value,
    Acc,
    TileShape, ClusterShape,
    cutlass::gemm::collective::StageCount<3>,
    cutlass::gemm::collective::KernelScheduleAuto
  >::CollectiveOp;

using GemmKernel = cutlass::gemm::kernel::GemmUniversal<
    cute::Shape<int,int,int,int>,
    CollectiveMainloop,
    CollectiveEpilogue
>;
using Gemm = cutlass::gemm::device::GemmUniversalAdapter<GemmKernel>;

// Force the device kernel symbol into the cubin without needing a host main.
auto* _anchor = &cutlass::device_kernel<GemmKernel>;


// ===== COMPILED SASS (sm_100a) =====

	.target	sm_100a

	.elftype	@"ET_EXEC"


//--------------------- .note.nv.tkinfo           --------------------------
	.section	.note.nv.tkinfo,"",@"SHT_NOTE"
	.sectionflags	@"SHF_NOTE_NV_TKINFO"
	.tkinfo
        /*0018*/ 	.word	0x00000002
        /*0030*/ 	.string	""
        /*0030*/ 	.string	"ptxas"
        /*0030*/ 	.string	"Cuda compilation tools, release 13.0, V13.0.88"
        /*0030*/ 	.string	"Build cuda_13.0.r13.0/compiler.36424714_0"
        /*0030*/ 	.string	"-arch sm_100a -m 64 "



//--------------------- .note.nv.cuinfo           --------------------------
	.section	.note.nv.cuinfo,"",@"SHT_NOTE"
	.sectionflags	@"SHF_NOTE_NV_CUINFO"
        /*0018*/ 	.short	0x0002
        /*001a*/ 	.short	0x0064
        /*001c*/ 	.short	0x0082
	.zero		2


//--------------------- .nv.info                  --------------------------
	.section	.nv.info,"",@"SHT_CUDA_INFO"
	.align	4


	//----- nvinfo : EIATTR_REGCOUNT
	.align		4
        /*0000*/ 	.byte	0x04, 0x2f
        /*0002*/ 	.short	(.L_19 - .L_18)
	.align		4
.L_18:
        /*0004*/ 	.word	index@(_ZN7cutlass13device_kernelINS_4gemm6kernel13GemmUniversalIN4cute5tupleIJiiiiEEENS1_10collective13CollectiveMmaINS1_35MainloopSm100TmaUmmaWarpSpecializedILi3ELi2ELi4ENS5_IJNS4_1CILi1EEESB_SB_EEEEENS5_IJNSA_ILi64EEESE_NSA_ILi128EEEEEENS_12float_e4m3_tENS5_IJlSB_lEEESH_SI_NS4_8TiledMMAINS4_8MMA_AtomIJNS4_10MMA_TraitsINS4_19SM100_MMA_F8F6F4_SSEJSH_SH_fSE_SE_NS4_17integral_constantINS4_4UMMA5MajorELSP_0EEESQ_NSN_INSO_7ScaleInELSR_0EEESS_EEEEEENS4_6LayoutISC_NS5_IJNSA_ILi0EEESW_SW_EEEEENS5_IJNS4_10UnderscoreESZ_SZ_EEEEENS4_13SM90_TMA_LOADENS4_14ComposedLayoutINS4_7SwizzleILi3ELi4ELi3EEENS4_18smem_ptr_flag_bitsILi8EEENSV_INS5_IJNSA_ILi8EEESF_EEENS5_IJSF_SB_EEEEEEEvNS4_8identityES12_S1C_vS1D_EENS_8epilogue10collective18CollectiveEpilogueINS1F_23Sm100TmaWarpSpecializedILi1ELi1ELi32ELb0ELb0EEEJSG_NS5_IJNSV_ISE_SB_EES1K_EEESH_SI_SH_SI_NS1F_6fusion15FusionCallbacksIS1J_NS1M_17LinearCombinationISH_fSH_fLNS_15FloatRoundStyleE2EEESG_S1L_JEEENS4_5SM1004TMEM4LOAD26SM100_TMEM_LOAD_16dp32b32xES12_NS13_INS14_ILi2ELi4ELi3EEES17_NSV_INS5_IJS18_SE_EEENS5_IJSE_SB_EEEEEEENS4_39AutoVectorizingCopyWithAssumedAlignmentILi128EEENS4_14SM90_TMA_STOREES20_S22_S22_EEEvvEEEEvNT_6ParamsE)
        /*0008*/ 	.word	0x00000078


	//----- nvinfo : EIATTR_FRAME_SIZE
	.align		4
.L_19:
        /*000c*/ 	.byte	0x04, 0x11
        /*000e*/ 	.short	(.L_21 - .L_20)
	.align		4
.L_20:
        /*0010*/ 	.word	index@($__internal_2_$__cuda_sm10x_tcgen05_guardrail_trap_unallocated_columns_being_dealloced)
        /*0014*/ 	.word	0x00000000


	//----- nvinfo : EIATTR_FRAME_SIZE
	.align		4
.L_21:
        /*0018*/ 	.byte	0x04, 0x11
        /*001a*/ 	.short	(.L_23 - .L_22)
	.align		4
.L_22:
        /*001c*/ 	.word	index@($__internal_1_$__cuda_sm10x_tcgen05_guardrail_trap_phase_invalid_during_alloc)
        /*0020*/ 	.word	0x00000000


	//----- nvinfo : EIATTR_FRAME_SIZE
	.align		4
.L_23:
        /*0024*/ 	.byte	0x04, 0x11
        /*0026*/ 	.short	(.L_25 - .L_24)
	.align		4
.L_24:
        /*0028*/ 	.word	index@($__internal_0_$__cuda_sm10x_tcgen05_guardrail_trap_col_being_dealloced_not_returned_by_alloc)
        /*002c*/ 	.word	0x00000000


	//----- nvinfo : EIATTR_FRAME_SIZE
	.align		4
.L_25:
        /*0030*/ 	.byte	0x04, 0x11
        /*0032*/ 	.short	(.L_27 - .L_26)
	.align		4
.L_26:
        /*0034*/ 	.word	index@(_ZN7cutlass13device_kernelINS_4gemm6kernel13GemmUniversalIN4cute5tupleIJiiiiEEENS1_10collective13CollectiveMmaINS1_35MainloopSm100TmaUmmaWarpSpecializedILi3ELi2ELi4ENS5_IJNS4_1CILi1EEESB_SB_EEEEENS5_IJNSA_ILi64EEESE_NSA_ILi128EEEEEENS_12float_e4m3_tENS5_IJlSB_lEEESH_SI_NS4_8TiledMMAINS4_8MMA_AtomIJNS4_10MMA_TraitsINS4_19SM100_MMA_F8F6F4_SSEJSH_SH_fSE_SE_NS4_17integral_constantINS4_4UMMA5MajorELSP_0EEESQ_NSN_INSO_7ScaleInELSR_0EEESS_EEEEEENS4_6LayoutISC_NS5_IJNSA_ILi0EEESW_SW_EEEEENS5_IJNS4_10UnderscoreESZ_SZ_EEEEENS4_13SM90_TMA_LOADENS4_14ComposedLayoutINS4_7SwizzleILi3ELi4ELi3EEENS4_18smem_ptr_flag_bitsILi8EEENSV_INS5_IJNSA_ILi8EEESF_EEENS5_IJSF_SB_EEEEEEEvNS4_8identityES12_S1C_vS1D_EENS_8epilogue10collective18CollectiveEpilogueINS1F_23Sm100TmaWarpSpecializedILi1ELi1ELi32ELb0ELb0EEEJSG_NS5_IJNSV_ISE_SB_EES1K_EEESH_SI_SH_SI_NS1F_6fusion15FusionCallbacksIS1J_NS1M_17LinearCombinationISH_fSH_fLNS_15FloatRoundStyleE2EEESG_S1L_JEEENS4_5SM1004TMEM4LOAD26SM100_TMEM_LOAD_16dp32b32xES12_NS13_INS14_ILi2ELi4ELi3EEES17_NSV_INS5_IJS18_SE_EEENS5_IJSE_SB_EEEEEEENS4_39AutoVectorizingCopyWithAssumedAlignmentILi128EEENS4_14SM90_TMA_STOREES20_S22_S22_EEEvvEEEEvNT_6ParamsE)
        /*0038*/ 	.word	0x00000000


	//----- nvinfo : EIATTR_MIN_STACK_SIZE
	.align		4
.L_27:
        /*003c*/ 	.byte	0x04, 0x12
        /*003e*/ 	.short	(.L_29 - .L_28)
	.align		4
.L_28:
        /*0040*/ 	.word	index@(_ZN7cutlass13device_kernelINS_4gemm6kernel13GemmUniversalIN4cute5tupleIJiiiiEEENS1_10collective13CollectiveMmaINS1_35MainloopSm100TmaUmmaWarpSpecializedILi3ELi2ELi4ENS5_IJNS4_1CILi1EEESB_SB_EEEEENS5_IJNSA_ILi64EEESE_NSA_ILi128EEEEEENS_12float_e4m3_tENS5_IJlSB_lEEESH_SI_NS4_8TiledMMAINS4_8MMA_AtomIJNS4_10MMA_TraitsINS4_19SM100_MMA_F8F6F4_SSEJSH_SH_fSE_SE_NS4_17integral_constantINS4_4UMMA5MajorELSP_0EEESQ_NSN_INSO_7ScaleInELSR_0EEESS_EEEEEENS4_6LayoutISC_NS5_IJNSA_ILi0EEESW_SW_EEEEENS5_IJNS4_10UnderscoreESZ_SZ_EEEEENS4_13SM90_TMA_LOADENS4_14ComposedLayoutINS4_7SwizzleILi3ELi4ELi3EEENS4_18smem_ptr_flag_bitsILi8EEENSV_INS5_IJNSA_ILi8EEESF_EEENS5_IJSF_SB_EEEEEEEvNS4_8identityES12_S1C_vS1D_EENS_8epilogue10collective18CollectiveEpilogueINS1F_23Sm100TmaWarpSpecializedILi1ELi1ELi32ELb0ELb0EEEJSG_NS5_IJNSV_ISE_SB_EES1K_EEESH_SI_SH_SI_NS1F_6fusion15FusionCallbacksIS1J_NS1M_17LinearCombinationISH_fSH_fLNS_15FloatRoundStyleE2EEESG_S1L_JEEENS4_5SM1004TMEM4LOAD26SM100_TMEM_LOAD_16dp32b32xES12_NS13_INS14_ILi2ELi4ELi3EEES17_NSV_INS5_IJS18_SE_EEENS5_IJSE_SB_EEEEEEENS4_39AutoVectorizingCopyWithAssumedAlignmentILi128EEENS4_14SM90_TMA_STOREES20_S22_S22_EEEvvEEEEvNT_6ParamsE)
        /*0044*/ 	.word	0x00000000
.L_29:


//--------------------- .nv.compat                --------------------------
	.section	.nv.compat,"",@"SHT_CUDA_COMPAT_INFO"
	.align	4
        /*0000*/ 	.byte	0x02, 0x09, 0x01, 0x00, 0x02, 0x02, 0x02, 0x00, 0x02, 0x05, 0x05, 0x00, 0x03, 0x07, 0x01, 0x01
        /*0010*/ 	.byte	0x02, 0x03, 0x01, 0x00, 0x02, 0x06, 0x01, 0x00, 0x04, 0x0b, 0x08, 0x00, 0x09, 0x00, 0x00, 0x00
        /*0020*/ 	.byte	0x00, 0x00, 0x00, 0x00


//--------------------- .nv.info._ZN7cutlass13device_kernelINS_4gemm6kernel13GemmUniversalIN4cute5tupleIJiiiiEEENS1_10collective13CollectiveMmaINS1_35MainloopSm100TmaUmmaWarpSpecializedILi3ELi2ELi4ENS5_IJNS4_1CILi1EEESB_SB_EEEEENS5_IJNSA_ILi64EEESE_NSA_ILi128EEEEEENS_12float_e4m3_tENS5_IJlSB_lEEESH_SI_NS4_8TiledMMAINS4_8MMA_AtomIJNS4_10MMA_TraitsINS4_19SM100_MMA_F8F6F4_SSEJSH_SH_fSE_SE_NS4_17integral_constantINS4_4UMMA5MajorELSP_0EEESQ_NSN_INSO_7ScaleInELSR_0EEESS_EEEEEENS4_6LayoutISC_NS5_IJNSA_ILi0EEESW_SW_EEEEENS5_IJNS4_10UnderscoreESZ_SZ_EEEEENS4_13SM90_TMA_LOADENS4_14ComposedLayoutINS4_7SwizzleILi3ELi4ELi3EEENS4_18smem_ptr_flag_bitsILi8EEENSV_INS5_IJNSA_ILi8EEESF_EEENS5_IJSF_SB_EEEEEEEvNS4_8identityES12_S1C_vS1D_EENS_8epilogue10collective18CollectiveEpilogueINS1F_23Sm100TmaWarpSpecializedILi1ELi1ELi32ELb0ELb0EEEJSG_NS5_IJNSV_ISE_SB_EES1K_EEESH_SI_SH_SI_NS1F_6fusion15FusionCallbacksIS1J_NS1M_17LinearCombinationISH_fSH_fLNS_15FloatRoundStyleE2EEESG_S1L_JEEENS4_5SM1004TMEM4LOAD26SM100_TMEM_LOAD_16dp32b32xES12_NS13_INS14_ILi2ELi4ELi3EEES17_NSV_INS5_IJS18_SE_EEENS5_IJSE_SB_EEEEEEENS4_39AutoVectorizingCopyWithAssumedAlignmentILi128EEENS4_14SM90_TMA_STOREES20_S22_S22_EEEvvEEEEvNT_6ParamsE --------------------------
	.section	.nv.info._ZN7cutlass13device_kernelINS_4gemm6kernel13GemmUniversalIN4cute5tupleIJiiiiEEENS1_10collective13CollectiveMmaINS1_35MainloopSm100TmaUmmaWarpSpecializedILi3ELi2ELi4ENS5_IJNS4_1CILi1EEESB_SB_EEEEENS5_IJNSA_ILi64EEESE_NSA_ILi128EEEEEENS_12float_e4m3_tENS5_IJlSB_lEEESH_SI_NS4_8TiledMMAINS4_8MMA_AtomIJNS4_10MMA_TraitsINS4_19SM100_MMA_F8F6F4_SSEJSH_SH_fSE_SE_NS4_17integral_constantINS4_4UMMA5MajorELSP_0EEESQ_NSN_INSO_7ScaleInELSR_0EEESS_EEEEEENS4_6LayoutISC_NS5_IJNSA_ILi0EEESW_SW_EEEEENS5_IJNS4_10UnderscoreESZ_SZ_EEEEENS4_13SM90_TMA_LOADENS4_14ComposedLayoutINS4_7SwizzleILi3ELi4ELi3EEENS4_18smem_ptr_flag_bitsILi8EEENSV_INS5_IJNSA_ILi8EEESF_EEENS5_IJSF_SB_EEEEEEEvNS4_8identityES12_S1C_vS1D_EENS_8epilogue10collective18CollectiveEpilogueINS1F_23Sm100TmaWarpSpecializedILi1ELi1ELi32ELb0ELb0EEEJSG_NS5_IJNSV_ISE_SB_EES1K_EEESH_SI_SH_SI_NS1F_6fusion15FusionCallbacksIS1J_NS1M_17LinearCombinationISH_fSH_fLNS_15FloatRoundStyleE2EEESG_S1L_JEEENS4_5SM1004TMEM4LOAD26SM100_TMEM_LOAD_16dp32b32xES12_NS13_INS14_ILi2ELi4ELi3EEES17_NSV_INS5_IJS18_SE_EEENS5_IJSE_SB_EEEEEEENS4_39AutoVectorizingCopyWithAssumedAlignmentILi128EEENS4_14SM90_TMA_STOREES20_S22_S22_EEEvvEEEEvNT_6ParamsE,"",@"SHT_CUDA_INFO"
	.sectionflags	@""
	.align	4


	//----- nvinfo : EIATTR_CUDA_API_VERSION
	.align		4
        /*0000*/ 	.byte	0x04, 0x37
        /*0002*/ 	.short	(.L_31 - .L_30)
.L_30:
        /*0004*/ 	.word	0x00000082


	//----- nvinfo : EIATTR_KPARAM_INFO
	.align		4
.L_31:
        /*0008*/ 	.byte	0x04, 0x17
        /*000a*/ 	.short	(.L_33 - .L_32)
.L_32:
        /*000c*/ 	.word	0x00000000
        /*0010*/ 	.short	0x0000
        /*0012*/ 	.short	0x0000
        /*0014*/ 	.byte	0x00, 0xf0, 0x01, 0x20


	//----- nvinfo : EIATTR_AT_ENTRY_FRAGMENTS
	.align		4
.L_33:
        /*0018*/ 	.byte	0x04, 0x4f
        /*001a*/ 	.short	(.L_35 - .L_34)


	//   ....[0]....
.L_34:
        /*001c*/ 	.word	0x00000006


	//----- nvinfo : EIATTR_RESERVED_SMEM_USED
	.align		4
.L_35:
        /*0020*/ 	.byte	0x01, 0x41
	.zero		2


	//----- nvinfo : EIATTR_SPARSE_MMA_MASK
	.align		4
        /*0024*/ 	.byte	0x03, 0x50
        /*0026*/ 	.short	0x0000


	//----- nvinfo : EIATTR_TCGEN05_1CTA_USED
	.align		4
        /*0028*/ 	.byte	0x01, 0x51
	.zero		2


	//----- nvinfo : EIATTR_MAXREG_COUNT
	.align		4
        /*002c*/ 	.byte	0x03, 0x1b
        /*002e*/ 	.short	0x00ff


	//----- nvinfo : EIATTR_NUM_BARRIERS
	.align		4
        /*0030*/ 	.byte	0x02, 0x4c
        /*0032*/ 	.byte	0x07
	.zero		1


	//----- nvinfo : EIATTR_EXTERNS
	.align		4
        /*0034*/ 	.byte	0x04, 0x0f
        /*0036*/ 	.short	(.L_37 - .L_36)


	//   ....[0]....
	.align		4
.L_36:
        /*0038*/ 	.word	index@(__assertfail)


	//----- nvinfo : EIATTR_MERCURY_ISA_VERSION
	.align		4
.L_37:
        /*003c*/ 	.byte	0x03, 0x5f
        /*003e*/ 	.short	0x0101


	//----- nvinfo : EIATTR_INT_WARP_WIDE_INSTR_OFFSETS
	.align		4
        /*0040*/ 	.byte	0x04, 0x31
        /*0042*/ 	.short	(.L_39 - .L_38)


	//   ....[0]....
.L_38:
        /*0044*/ 	.word	0x00001d40


	//   ....[1]....
        /*0048*/ 	.word	0x00003760


	//   ....[2]....
        /*004c*/ 	.word	0x00003780


	//   ....[3]....
        /*0050*/ 	.word	0x000037b0


	//   ....[4]....
        /*0054*/ 	.word	0x000041c0


	//   ....[5]....
        /*0058*/ 	.word	0x000042b0


	//----- nvinfo : EIATTR_COOP_GROUP_MASK_REGIDS
	.align		4
.L_39:
        /*005c*/ 	.byte	0x04, 0x29
        /*005e*/ 	.short	(.L_41 - .L_40)


	//   ....[0]....
.L_40:
        /*0060*/ 	.word	0xffffffff


	//   ....[1]....
        /*0064*/ 	.word	0xffffffff


	//   ....[2]....
        /*0068*/ 	.word	0xffffffff


	//   ....[3]....
        /*006c*/ 	.word	0xffffffff


	//   ....[4]....
        /*0070*/ 	.word	0xffffffff


	//   ....[5]....
        /*0074*/ 	.word	0xffffffff


	//   ....[6]....
        /*0078*/ 	.word	0xffffffff


	//   ....[7]....
        /*007c*/ 	.word	0xffffffff


	//   ....[8]....
        /*0080*/ 	.word	0xffffffff


	//   ....[9]....
        /*0084*/ 	.word	0xffffffff


	//   ....[10]....
        /*0088*/ 	.word	0xffffffff


	//   ....[11]....
        /*008c*/ 	.word	0xffffffff


	//   ....[12]....
        /*0090*/ 	.word	0xffffffff


	//----- nvinfo : EIATTR_COOP_GROUP_INSTR_OFFSETS
	.align		4
.L_41:
        /*0094*/ 	.byte	0x04, 0x28
        /*0096*/ 	.short	(.L_43 - .L_42)


	//   ....[0]....
.L_42:
        /*0098*/ 	.word	0x00000090


	//   ....[1]....
        /*009c*/ 	.word	0x000004d0


	//   ....[2]....
        /*00a0*/ 	.word	0x00000620


	//   ....[3]....
        /*00a4*/ 	.word	0x00000760


	//   ....[4]....
        /*00a8*/ 	.word	0x00000860


	//   ....[5]....
        /*00ac*/ 	.word	0x000009d0


	//   ....[6]....
        /*00b0*/ 	.word	0x00000b70


	//   ....[7]....
        /*00b4*/ 	.word	0x00001c20


	//   ....[8]....
        /*00b8*/ 	.word	0x00002970


	//   ....[9]....
        /*00bc*/ 	.word	0x00002b80


	//   ....[10]....
        /*00c0*/ 	.word	0x00002bb0


	//   ....[11]....
        /*00c4*/ 	.word	0x00003640


	//   ....[12]....
        /*00c8*/ 	.word	0x00003870


	//----- nvinfo : EIATTR_VRC_CTA_INIT_COUNT
	.align		4
.L_43:
        /*00cc*/ 	.byte	0x02, 0x4a
        /*00ce*/ 	.byte	0x80
	.zero		1


	//----- nvinfo : EIATTR_SYSCALL_OFFSETS
	.align		4
        /*00d0*/ 	.byte	0x04, 0x46
        /*00d2*/ 	.short	(.L_45 - .L_44)


	//   ....[0]....
.L_44:
        /*00d4*/ 	.word	0x00004cd0


	//   ....[1]....
        /*00d8*/ 	.word	0x00004e10


	//   ....[2]....
        /*00dc*/ 	.word	0x00005570


	//----- nvinfo : EIATTR_MBARRIER_INSTR_OFFSETS
	.align		4
.L_45:
        /*00e0*/ 	.byte	0x04, 0x39
        /*00e2*/ 	.short	(.L_47 - .L_46)


	//   ....[0]....
.L_46:
        /*00e4*/ 	.word	0x000005b0
        /*00e8*/ 	.word	0x000000ff
        /*00ec*/ 	.word	0x00000000
        /*00f0*/ 	.short	0x0100
        /*00f2*/ 	.byte	0x05
	.zero		1


	//   ....[1]....
        /*00f4*/ 	.word	0x000005c0
        /*00f8*/ 	.word	0x000000ff
        /*00fc*/ 	.word	0x00000018
        /*0100*/ 	.short	0x0100
        /*0102*/ 	.byte	0x05
	.zero		1


	//   ....[2]....
        /*0104*/ 	.word	0x000005d0
        /*0108*/ 	.word	0x000000ff
        /*010c*/ 	.word	0x00000008
        /*0110*/ 	.short	0x0100
        /*0112*/ 	.byte	0x05
	.zero		1


	//   ....[3]....
        /*0114*/ 	.word	0x000005e0
        /*0118*/ 	.word	0x000000ff
        /*011c*/ 	.word	0x00000020
        /*0120*/ 	.short	0x0100
        /*0122*/ 	.byte	0x05
	.zero		1


	//   ....[4]....
        /*0124*/ 	.word	0x000005f0
        /*0128*/ 	.word	0x000000ff
        /*012c*/ 	.word	0x00000010
        /*0130*/ 	.short	0x0100
        /*0132*/ 	.byte	0x05
	.zero		1


	//   ....[5]....
        /*0134*/ 	.word	0x00000600
        /*0138*/ 	.word	0x000000ff
        /*013c*/ 	.word	0x00000028
        /*0140*/ 	.short	0x0100
        /*0142*/ 	.byte	0x05
	.zero		1


	//   ....[6]....
        /*0144*/ 	.word	0x00000730
        /*0148*/ 	.word	0x000000ff
        /*014c*/ 	.word	0x00000030
        /*0150*/ 	.short	0x0100
        /*0152*/ 	.byte	0x06
	.zero		1


	//   ....[7]....
        /*0154*/ 	.word	0x00000740
        /*0158*/ 	.word	0x000000ff
        /*015c*/ 	.word	0x00000038
        /*0160*/ 	.short	0x0100
        /*0162*/ 	.byte	0x06
	.zero		1


	//   ....[8]....
        /*0164*/ 	.word	0x00000830
        /*0168*/ 	.word	0x000000ff
        /*016c*/ 	.word	0x00000040
        /*0170*/ 	.short	0x0100
        /*0172*/ 	.byte	0x05
	.zero		1


	//   ....[9]....
        /*0174*/ 	.word	0x00000840
        /*0178*/ 	.word	0x000000ff
        /*017c*/ 	.word	0x00000048
        /*0180*/ 	.short	0x0100
        /*0182*/ 	.byte	0x05
	.zero		1


	//   ....[10]....
        /*0184*/ 	.word	0x00000980
        /*0188*/ 	.word	0x000000ff
        /*018c*/ 	.word	0x00000050
        /*0190*/ 	.short	0x0100
        /*0192*/ 	.byte	0x05
	.zero		1


	//   ....[11]....
        /*0194*/ 	.word	0x00000990
        /*0198*/ 	.word	0x000000ff
        /*019c*/ 	.word	0x00000060
        /*01a0*/ 	.short	0x0100
        /*01a2*/ 	.byte	0x05
	.zero		1


	//   ....[12]....
        /*01a4*/ 	.word	0x000009a0
        /*01a8*/ 	.word	0x000000ff
        /*01ac*/ 	.word	0x00000058
        /*01b0*/ 	.short	0x0100
        /*01b2*/ 	.byte	0x05
	.zero		1


	//   ....[13]....
        /*01b4*/ 	.word	0x000009b0
        /*01b8*/ 	.word	0x000000ff
        /*01bc*/ 	.word	0x00000068
        /*01c0*/ 	.short	0x0100
        /*01c2*/ 	.byte	0x05
	.zero		1


	//   ....[14]....
        /*01c4*/ 	.word	0x00000ae0
        /*01c8*/ 	.word	0x000000ff
        /*01cc*/ 	.word	0x00000070
        /*01d0*/ 	.short	0x0100
        /*01d2*/ 	.byte	0x06
	.zero		1


	//   ....[15]....
        /*01d4*/ 	.word	0x00000af0
        /*01d8*/ 	.word	0x000000ff
        /*01dc*/ 	.word	0x00000090
        /*01e0*/ 	.short	0x0100
        /*01e2*/ 	.byte	0x06
	.zero		1


	//   ....[16]....
        /*01e4*/ 	.word	0x00000b00
        /*01e8*/ 	.word	0x000000ff
        /*01ec*/ 	.word	0x00000078
        /*01f0*/ 	.short	0x0100
        /*01f2*/ 	.byte	0x06
	.zero		1


	//   ....[17]....
        /*01f4*/ 	.word	0x00000b10
        /*01f8*/ 	.word	0x000000ff
        /*01fc*/ 	.word	0x00000098
        /*0200*/ 	.short	0x0100
        /*0202*/ 	.byte	0x06
	.zero		1


	//   ....[18]....
        /*0204*/ 	.word	0x00000b20
        /*0208*/ 	.word	0x000000ff
        /*020c*/ 	.word	0x00000080
        /*0210*/ 	.short	0x0100
        /*0212*/ 	.byte	0x06
	.zero		1


	//   ....[19]....
        /*0214*/ 	.word	0x00000b30
        /*0218*/ 	.word	0x000000ff
        /*021c*/ 	.word	0x000000a0
        /*0220*/ 	.short	0x0100
        /*0222*/ 	.byte	0x06
	.zero		1


	//   ....[20]....
        /*0224*/ 	.word	0x00000b40
        /*0228*/ 	.word	0x000000ff
        /*022c*/ 	.word	0x00000088
        /*0230*/ 	.short	0x0100
        /*0232*/ 	.byte	0x06
	.zero		1


	//   ....[21]....
        /*0234*/ 	.word	0x00000b50
        /*0238*/ 	.word	0x000000ff
        /*023c*/ 	.word	0x000000a8
        /*0240*/ 	.short	0x0100
        /*0242*/ 	.byte	0x06
	.zero		1


	//   ....[22]....
        /*0244*/ 	.word	0x00000c40
        /*0248*/ 	.word	0x000000ff
        /*024c*/ 	.word	0x000000b0
        /*0250*/ 	.short	0x0100
        /*0252*/ 	.byte	0x05
	.zero		1


	//   ....[23]....
        /*0254*/ 	.word	0x00000c50
        /*0258*/ 	.word	0x000000ff
        /*025c*/ 	.word	0x000000c0
        /*0260*/ 	.short	0x0100
        /*0262*/ 	.byte	0x05
	.zero		1


	//   ....[24]....
        /*0264*/ 	.word	0x00000c60
        /*0268*/ 	.word	0x000000ff
        /*026c*/ 	.word	0x000000b8
        /*0270*/ 	.short	0x0100
        /*0272*/ 	.byte	0x05
	.zero		1


	//   ....[25]....
        /*0274*/ 	.word	0x00000c70
        /*0278*/ 	.word	0x000000ff
        /*027c*/ 	.word	0x000000c8
        /*0280*/ 	.short	0x0100
        /*0282*/ 	.byte	0x05
	.zero		1


	//   ....[26]....
        /*0284*/ 	.word	0x00001540
        /*0288*/ 	.word	0x00000003
        /*028c*/ 	.word	0x000000c0
        /*0290*/ 	.short	0x010a
        /*0292*/ 	.byte	0xff
	.zero		1


	//   ....[27]....
        /*0294*/ 	.word	0x00001570
        /*0298*/ 	.word	0x00000003
        /*029c*/ 	.word	0x000000b0
        /*02a0*/ 	.short	0x0101
        /*02a2*/ 	.byte	0xff
	.zero		1


	//   ....[28]....
        /*02a4*/ 	.word	0x00001640
        /*02a8*/ 	.word	0x000000ff
        /*02ac*/ 	.word	0x00000018
        /*02b0*/ 	.short	0x010a
        /*02b2*/ 	.byte	0x08
	.zero		1


	//   ....[29]....
        /*02b4*/ 	.word	0x000016e0
        /*02b8*/ 	.word	0x000000ff
        /*02bc*/ 	.word	0x00000018
        /*02c0*/ 	.short	0x010a
        /*02c2*/ 	.byte	0x21
	.zero		1


	//   ....[30]....
        /*02c4*/ 	.word	0x00001840
        /*02c8*/ 	.word	0x000000ff
        /*02cc*/ 	.word	0x00000018
        /*02d0*/ 	.short	0x010a
        /*02d2*/ 	.byte	0x08
	.zero		1


	//   ....[31]....
        /*02d4*/ 	.word	0x00001930
        /*02d8*/ 	.word	0x000000ff
        /*02dc*/ 	.word	0x00000048
        /*02e0*/ 	.short	0x0101
        /*02e2*/ 	.byte	0x04
	.zero		1


	//   ....[32]....
        /*02e4*/ 	.word	0x00001950
        /*02e8*/ 	.word	0x000000ff
        /*02ec*/ 	.word	0x00000018
        /*02f0*/ 	.short	0x010a
        /*02f2*/ 	.byte	0x08
	.zero		1


	//   ....[33]....
        /*02f4*/ 	.word	0x000019d0
        /*02f8*/ 	.word	0x000000ff
        /*02fc*/ 	.word	0x00000018
        /*0300*/ 	.short	0x010a
        /*0302*/ 	.byte	0x11
	.zero		1


	//   ....[34]....
        /*0304*/ 	.word	0x00001b30
        /*0308*/ 	.word	0x000000ff
        /*030c*/ 	.word	0x00000018
        /*0310*/ 	.short	0x010a
        /*0312*/ 	.byte	0x08
	.zero		1


	//   ....[35]....
        /*0314*/ 	.word	0x00001c50
        /*0318*/ 	.word	0x00000002
        /*031c*/ 	.word	0x00000050
        /*0320*/ 	.short	0x010a
        /*0322*/ 	.byte	0xff
	.zero		1


	//   ....[36]....
        /*0324*/ 	.word	0x00001d10
        /*0328*/ 	.word	0x00000002
        /*032c*/ 	.word	0x00000000
        /*0330*/ 	.short	0x0101
        /*0332*/ 	.byte	0xff
	.zero		1


	//   ....[37]....
        /*0334*/ 	.word	0x00002270
        /*0338*/ 	.word	0x000000ff
        /*033c*/ 	.word	0x00000000
        /*0340*/ 	.short	0x010a
        /*0342*/ 	.byte	0x05
	.zero		1


	//   ....[38]....
        /*0344*/ 	.word	0x00002300
        /*0348*/ 	.word	0x000000ff
        /*034c*/ 	.word	0x00000000
        /*0350*/ 	.short	0x010a
        /*0352*/ 	.byte	0x05
	.zero		1


	//   ....[39]....
        /*0354*/ 	.word	0x000023a0
        /*0358*/ 	.word	0x00000000
        /*035c*/ 	.word	0x00000000
        /*0360*/ 	.short	0x010a
        /*0362*/ 	.byte	0xff
	.zero		1


	//   ....[40]....
        /*0364*/ 	.word	0x000024c0
        /*0368*/ 	.word	0x00000000
        /*036c*/ 	.word	0x000000b0
        /*0370*/ 	.short	0x010a
        /*0372*/ 	.byte	0xff
	.zero		1


	//   ....[41]....
        /*0374*/ 	.word	0x00002520
        /*0378*/ 	.word	0x00000004
        /*037c*/ 	.word	0x00000000
        /*0380*/ 	.short	0x0101
        /*0382*/ 	.byte	0xff
	.zero		1


	//   ....[42]....
        /*0384*/ 	.word	0x00002540
        /*0388*/ 	.word	0x000000ff
        /*038c*/ 	.word	0x00000060
        /*0390*/ 	.short	0x010a
        /*0392*/ 	.byte	0x05
	.zero		1


	//   ....[43]....
        /*0394*/ 	.word	0x00002660
        /*0398*/ 	.word	0x00000000
        /*039c*/ 	.word	0x00000050
        /*03a0*/ 	.short	0x010a
        /*03a2*/ 	.byte	0xff
	.zero		1


	//   ....[44]....
        /*03a4*/ 	.word	0x00002770
        /*03a8*/ 	.word	0x00000000
        /*03ac*/ 	.word	0x00000000
        /*03b0*/ 	.short	0x0101
        /*03b2*/ 	.byte	0xff
	.zero		1


	//   ....[45]....
        /*03b4*/ 	.word	0x00002800
        /*03b8*/ 	.word	0x000000ff
        /*03bc*/ 	.word	0x00000060
        /*03c0*/ 	.short	0x0106
        /*03c2*/ 	.byte	0x05
	.zero		1


	//   ....[46]....
        /*03c4*/ 	.word	0x00002820
        /*03c8*/ 	.word	0x000000ff
        /*03cc*/ 	.word	0x00000060
        /*03d0*/ 	.short	0x010a
        /*03d2*/ 	.byte	0x05
	.zero		1


	//   ....[47]....
        /*03d4*/ 	.word	0x000028b0
        /*03d8*/ 	.word	0x000000ff
        /*03dc*/ 	.word	0x00000060
        /*03e0*/ 	.short	0x0106
        /*03e2*/ 	.byte	0x04
	.zero		1


	//   ....[48]....
        /*03e4*/ 	.word	0x000028f0
        /*03e8*/ 	.word	0x00000000
        /*03ec*/ 	.word	0x00000060
        /*03f0*/ 	.short	0x010a
        /*03f2*/ 	.byte	0xff
	.zero		1


	//   ....[49]....
        /*03f4*/ 	.word	0x00002e30
        /*03f8*/ 	.word	0x00000000
        /*03fc*/ 	.word	0x00000050
        /*0400*/ 	.short	0x010a
        /*0402*/ 	.byte	0xff
	.zero		1


	//   ....[50]....
        /*0404*/ 	.word	0x00002f30
        /*0408*/ 	.word	0x00000003
        /*040c*/ 	.word	0x00000000
        /*0410*/ 	.short	0x0101
        /*0412*/ 	.byte	0xff
	.zero		1


	//   ....[51]....
        /*0414*/ 	.word	0x00002f40
        /*0418*/ 	.word	0x000000ff
        /*041c*/ 	.word	0x00000000
        /*0420*/ 	.short	0x010a
        /*0422*/ 	.byte	0x06
	.zero		1


	//   ....[52]....
        /*0424*/ 	.word	0x00002fc0
        /*0428*/ 	.word	0x000000ff
        /*042c*/ 	.word	0x00000090
        /*0430*/ 	.short	0x010a
        /*0432*/ 	.byte	0x07
	.zero		1


	//   ....[53]....
        /*0434*/ 	.word	0x000030a0
        /*0438*/ 	.word	0x000000ff
        /*043c*/ 	.word	0x00000000
        /*0440*/ 	.short	0x010a
        /*0442*/ 	.byte	0x06
	.zero		1


	//   ....[54]....
        /*0444*/ 	.word	0x000031d0
        /*0448*/ 	.word	0x000000ff
        /*044c*/ 	.word	0x00000000
        /*0450*/ 	.short	0x010a
        /*0452*/ 	.byte	0x1a
	.zero		1


	//   ....[55]....
        /*0454*/ 	.word	0x00003470
        /*0458*/ 	.word	0x000000ff
        /*045c*/ 	.word	0x00000000
        /*0460*/ 	.short	0x010a
        /*0462*/ 	.byte	0x06
	.zero		1


	//   ....[56]....
        /*0464*/ 	.word	0x00003500
        /*0468*/ 	.word	0x000000ff
        /*046c*/ 	.word	0x00000000
        /*0470*/ 	.short	0x010a
        /*0472*/ 	.byte	0x06
	.zero		1


	//   ....[57]....
        /*0474*/ 	.word	0x00003590
        /*0478*/ 	.word	0x000000ff
        /*047c*/ 	.word	0x00000000
        /*0480*/ 	.short	0x010a
        /*0482*/ 	.byte	0x06
	.zero		1


	//   ....[58]....
        /*0484*/ 	.word	0x00003620
        /*0488*/ 	.word	0x000000ff
        /*048c*/ 	.word	0x00000000
        /*0490*/ 	.short	0x010a
        /*0492*/ 	.byte	0x07
	.zero		1


	//   ....[59]....
        /*0494*/ 	.word	0x00003a60
        /*0498*/ 	.word	0x00000000
        /*049c*/ 	.word	0x00000050
        /*04a0*/ 	.short	0x010a
        /*04a2*/ 	.byte	0xff
	.zero		1


	//   ....[60]....
        /*04a4*/ 	.word	0x00003b50
        /*04a8*/ 	.word	0x00000000
        /*04ac*/ 	.word	0x00000000
        /*04b0*/ 	.short	0x0101
        /*04b2*/ 	.byte	0xff
	.zero		1


	//   ....[61]....
        /*04b4*/ 	.word	0x00003e70
        /*04b8*/ 	.word	0x000000ff
        /*04bc*/ 	.word	0x00000048
        /*04c0*/ 	.short	0x010a
        /*04c2*/ 	.byte	0x06
	.zero		1


	//   ....[62]....
        /*04c4*/ 	.word	0x00003ff0
        /*04c8*/ 	.word	0x000000ff
        /*04cc*/ 	.word	0x00000038
        /*04d0*/ 	.short	0x010a
        /*04d2*/ 	.byte	0x06
	.zero		1


	//   ....[63]....
        /*04d4*/ 	.word	0x00004320
        /*04d8*/ 	.word	0x000000ff
        /*04dc*/ 	.word	0x00000030
        /*04e0*/ 	.short	0x010b
        /*04e2*/ 	.byte	0x06
	.zero		1


	//   ....[64]....
        /*04e4*/ 	.word	0x00004340
        /*04e8*/ 	.word	0x000000ff
        /*04ec*/ 	.word	0x00000000
        /*04f0*/ 	.short	0x0101
        /*04f2*/ 	.byte	0x25
	.zero		1


	//   ....[65]....
        /*04f4*/ 	.word	0x00004380
        /*04f8*/ 	.word	0x00000000
        /*04fc*/ 	.word	0x00000038
        /*0500*/ 	.short	0x010a
        /*0502*/ 	.byte	0xff
	.zero		1


	//   ....[66]....
        /*0504*/ 	.word	0x000046e0
        /*0508*/ 	.word	0x00000000
        /*050c*/ 	.word	0x00000050
        /*0510*/ 	.short	0x010a
        /*0512*/ 	.byte	0xff
	.zero		1


	//   ....[67]....
        /*0514*/ 	.word	0x000047f0
        /*0518*/ 	.word	0x00000000
        /*051c*/ 	.word	0x00000000
        /*0520*/ 	.short	0x0101
        /*0522*/ 	.byte	0xff
	.zero		1


	//   ....[68]....
        /*0524*/ 	.word	0x000051a0
        /*0528*/ 	.word	0x000000ff
        /*052c*/ 	.word	0x00000030
        /*0530*/ 	.short	0x010a
        /*0532*/ 	.byte	0x2b
	.zero		1


	//   ....[69]....
        /*0534*/ 	.word	0x000051c0
        /*0538*/ 	.word	0x0000005c
        /*053c*/ 	.word	0x00000070
        /*0540*/ 	.short	0x010a
        /*0542*/ 	.byte	0xff
	.zero		1


	//   ....[70]....
        /*0544*/ 	.word	0x00005310
        /*0548*/ 	.word	0x000000ff
        /*054c*/ 	.word	0x00000030
        /*0550*/ 	.short	0x010a
        /*0552*/ 	.byte	0x2b
	.zero		1


	//   ....[71]....
        /*0554*/ 	.word	0x000053f0
        /*0558*/ 	.word	0x000000ff
        /*055c*/ 	.word	0x00000000
        /*0560*/ 	.short	0x0101
        /*0562*/ 	.byte	0x04
	.zero		1


	//   ....[72]....
        /*0564*/ 	.word	0x00005450
        /*0568*/ 	.word	0x0000005c
        /*056c*/ 	.word	0x00000070
        /*0570*/ 	.short	0x010a
        /*0572*/ 	.byte	0xff
	.zero		1


	//   ....[73]....
        /*0574*/ 	.word	0x00005820
        /*0578*/ 	.word	0x000000ff
        /*057c*/ 	.word	0x00000000
        /*0580*/ 	.short	0x0101
        /*0582*/ 	.byte	0x05
	.zero		1


	//   ....[74]....
        /*0584*/ 	.word	0x000060b0
        /*0588*/ 	.word	0x00000003
        /*058c*/ 	.word	0x000000c0
        /*0590*/ 	.short	0x010a
        /*0592*/ 	.byte	0xff
	.zero		1


	//   ....[75]....
        /*0594*/ 	.word	0x00006110
        /*0598*/ 	.word	0x00000002
        /*059c*/ 	.word	0x00000018
        /*05a0*/ 	.short	0x010a
        /*05a2*/ 	.byte	0xff
	.zero		1


	//   ....[76]....
        /*05a4*/ 	.word	0x00006170
        /*05a8*/ 	.word	0x00000002
        /*05ac*/ 	.word	0x00000018
        /*05b0*/ 	.short	0x010a
        /*05b2*/ 	.byte	0xff
	.zero		1


	//   ....[77]....
        /*05b4*/ 	.word	0x000061c0
        /*05b8*/ 	.word	0x00000002
        /*05bc*/ 	.word	0x00000050
        /*05c0*/ 	.short	0x010a
        /*05c2*/ 	.byte	0xff
	.zero		1


	//   ....[78]....
        /*05c4*/ 	.word	0x00006220
        /*05c8*/ 	.word	0x00000000
        /*05cc*/ 	.word	0x00000000
        /*05d0*/ 	.short	0x010a
        /*05d2*/ 	.byte	0xff
	.zero		1


	//   ....[79]....
        /*05d4*/ 	.word	0x00006280
        /*05d8*/ 	.word	0x00000000
        /*05dc*/ 	.word	0x00000000
        /*05e0*/ 	.short	0x010a
        /*05e2*/ 	.byte	0xff
	.zero		1


	//   ....[80]....
        /*05e4*/ 	.word	0x000062d0
        /*05e8*/ 	.word	0x00000000
        /*05ec*/ 	.word	0x000000b0
        /*05f0*/ 	.short	0x010a
        /*05f2*/ 	.byte	0xff
	.zero		1


	//   ....[81]....
        /*05f4*/ 	.word	0x00006330
        /*05f8*/ 	.word	0x00000000
        /*05fc*/ 	.word	0x00000060
        /*0600*/ 	.short	0x010a
        /*0602*/ 	.byte	0xff
	.zero		1


	//   ....[82]....
        /*0604*/ 	.word	0x00006380
        /*0608*/ 	.word	0x00000000
        /*060c*/ 	.word	0x00000050
        /*0610*/ 	.short	0x010a
        /*0612*/ 	.byte	0xff
	.zero		1


	//   ....[83]....
        /*0614*/ 	.word	0x000063e0
        /*0618*/ 	.word	0x00000000
        /*061c*/ 	.word	0x00000060
        /*0620*/ 	.short	0x010a
        /*0622*/ 	.byte	0xff
	.zero		1


	//   ....[84]....
        /*0624*/ 	.word	0x00006430
        /*0628*/ 	.word	0x00000000
        /*062c*/ 	.word	0x00000050
        /*0630*/ 	.short	0x010a
        /*0632*/ 	.byte	0xff
	.zero		1


	//   ....[85]....
        /*0634*/ 	.word	0x00006490
        /*0638*/ 	.word	0x00000003
        /*063c*/ 	.word	0x00000090
        /*0640*/ 	.short	0x010a
        /*0642*/ 	.byte	0xff
	.zero		1


	//   ....[86]....
        /*0644*/ 	.word	0x000064f0
        /*0648*/ 	.word	0x00000000
        /*064c*/ 	.word	0x00000000
        /*0650*/ 	.short	0x010a
        /*0652*/ 	.byte	0xff
	.zero		1


	//   ....[87]....
        /*0654*/ 	.word	0x00006550
        /*0658*/ 	.word	0x00000000
        /*065c*/ 	.word	0x00000000
        /*0660*/ 	.short	0x010a
        /*0662*/ 	.byte	0xff
	.zero		1


	//   ....[88]....
        /*0664*/ 	.word	0x000065b0
        /*0668*/ 	.word	0x00000000
        /*066c*/ 	.word	0x00000000
        /*0670*/ 	.short	0x010a
        /*0672*/ 	.byte	0xff
	.zero		1


	//   ....[89]....
        /*0674*/ 	.word	0x00006610
        /*0678*/ 	.word	0x00000000
        /*067c*/ 	.word	0x00000000
        /*0680*/ 	.short	0x010a
        /*0682*/ 	.byte	0xff
	.zero		1


	//   ....[90]....
        /*0684*/ 	.word	0x00006670
        /*0688*/ 	.word	0x00000000
        /*068c*/ 	.word	0x00000000
        /*0690*/ 	.short	0x010a
        /*0692*/ 	.byte	0xff
	.zero		1


	//   ....[91]....
        /*0694*/ 	.word	0x000066c0
        /*0698*/ 	.word	0x00000000
        /*069c*/ 	.word	0x00000050
        /*06a0*/ 	.short	0x010a
        /*06a2*/ 	.byte	0xff
	.zero		1


	//   ....[92]....
        /*06a4*/ 	.word	0x00006720
        /*06a8*/ 	.word	0x00000000
        /*06ac*/ 	.word	0x00000048
        /*06b0*/ 	.short	0x010a
        /*06b2*/ 	.byte	0xff
	.zero		1


	//   ....[93]....
        /*06b4*/ 	.word	0x00006780
        /*06b8*/ 	.word	0x00000003
        /*06bc*/ 	.word	0x00000038
        /*06c0*/ 	.short	0x010a
        /*06c2*/ 	.byte	0xff
	.zero		1


	//   ....[94]....
        /*06c4*/ 	.word	0x000067d0
        /*06c8*/ 	.word	0x00000000
        /*06cc*/ 	.word	0x00000050
        /*06d0*/ 	.short	0x010a
        /*06d2*/ 	.byte	0xff
	.zero		1


	//   ....[95]....
        /*06d4*/ 	.word	0x00006830
        /*06d8*/ 	.word	0x00000000
        /*06dc*/ 	.word	0x00000030
        /*06e0*/ 	.short	0x010a
        /*06e2*/ 	.byte	0xff
	.zero		1


	//   ....[96]....
        /*06e4*/ 	.word	0x00006880
        /*06e8*/ 	.word	0x0000005c
        /*06ec*/ 	.word	0x00000070
        /*06f0*/ 	.short	0x010a
        /*06f2*/ 	.byte	0xff
	.zero		1


	//----- nvinfo : EIATTR_NUM_MBARRIERS
	.align		4
.L_47:
        /*06f4*/ 	.byte	0x03, 0x38
        /*06f6*/ 	.short	0x001a


	//----- nvinfo : EIATTR_EXIT_INSTR_OFFSETS
	.align		4
        /*06f8*/ 	.byte	0x04, 0x1c
        /*06fa*/ 	.short	(.L_49 - .L_48)


	//   ....[0]....
.L_48:
        /*06fc*/ 	.word	0x000023d0


	//   ....[1]....
        /*0700*/ 	.word	0x000028c0


	//   ....[2]....
        /*0704*/ 	.word	0x00002920


	//   ....[3]....
        /*0708*/ 	.word	0x00003880


	//   ....[4]....
        /*070c*/ 	.word	0x000043b0


	//   ....[5]....
        /*0710*/ 	.word	0x000043f0


	//   ....[6]....
        /*0714*/ 	.word	0x000060a0


	//----- nvinfo : EIATTR_MAX_THREADS
	.align		4
.L_49:
        /*0718*/ 	.byte	0x04, 0x05
        /*071a*/ 	.short	(.L_51 - .L_50)
.L_50:
        /*071c*/ 	.word	0x00000100
        /*0720*/ 	.word	0x00000001
        /*0724*/ 	.word	0x00000001


	//----- nvinfo : EIATTR_CRS_STACK_SIZE
	.align		4
.L_51:
        /*0728*/ 	.byte	0x04, 0x1e
        /*072a*/ 	.short	(.L_53 - .L_52)
.L_52:
        /*072c*/ 	.word	0x00000000


	//----- nvinfo : EIATTR_CBANK_PARAM_SIZE
	.align		4
.L_53:
        /*0730*/ 	.byte	0x03, 0x19
        /*0732*/ 	.short	0x0800


	//----- nvinfo : EIATTR_PARAM_CBANK
	.align		4
        /*0734*/ 	.byte	0x04, 0x0a
        /*0736*/ 	.short	(.L_55 - .L_54)
	.align		4
.L_54:
        /*0738*/ 	.word	index@(.nv.constant0._ZN7cutlass13device_kernelINS_4gemm6kernel13GemmUniversalIN4cute5tupleIJiiiiEEENS1_10collective13CollectiveMmaINS1_35MainloopSm100TmaUmmaWarpSpecializedILi3ELi2ELi4ENS5_IJNS4_1CILi1EEESB_SB_EEEEENS5_IJNSA_ILi64EEESE_NSA_ILi128EEEEEENS_12float_e4m3_tENS5_IJlSB_lEEESH_SI_NS4_8TiledMMAINS4_8MMA_AtomIJNS4_10MMA_TraitsINS4_19SM100_MMA_F8F6F4_SSEJSH_SH_fSE_SE_NS4_17integral_constantINS4_4UMMA5MajorELSP_0EEESQ_NSN_INSO_7ScaleInELSR_0EEESS_EEEEEENS4_6LayoutISC_NS5_IJNSA_ILi0EEESW_SW_EEEEENS5_IJNS4_10UnderscoreESZ_SZ_EEEEENS4_13SM90_TMA_LOADENS4_14ComposedLayoutINS4_7SwizzleILi3ELi4ELi3EEENS4_18smem_ptr_flag_bitsILi8EEENSV_INS5_IJNSA_ILi8EEESF_EEENS5_IJSF_SB_EEEEEEEvNS4_8identityES12_S1C_vS1D_EENS_8epilogue10collective18CollectiveEpilogueINS1F_23Sm100TmaWarpSpecializedILi1ELi1ELi32ELb0ELb0EEEJSG_NS5_IJNSV_ISE_SB_EES1K_EEESH_SI_SH_SI_NS1F_6fusion15FusionCallbacksIS1J_NS1M_17LinearCombinationISH_fSH_fLNS_15FloatRoundStyleE2EEESG_S1L_JEEENS4_5SM1004TMEM4LOAD26SM100_TMEM_LOAD_16dp32b32xES12_NS13_INS14_ILi2ELi4ELi3EEES17_NSV_INS5_IJS18_SE_EEENS5_IJSE_SB_EEEEEEENS4_39AutoVectorizingCopyWithAssumedAlignmentILi128EEENS4_14SM90_TMA_STOREES20_S22_S22_EEEvvEEEEvNT_6ParamsE)
        /*073c*/ 	.short	0x0380
        /*073e*/ 	.short	0x0800


	//----- nvinfo : EIATTR_SW_WAR
	.align		4
.L_55:
        /*0740*/ 	.byte	0x04, 0x36
        /*0742*/ 	.short	(.L_57 - .L_56)
.L_56:
        /*0744*/ 	.word	0x00000008
.L_57:


//--------------------- .nv.callgraph             --------------------------
	.section	.nv.callgraph,"",@"SHT_CUDA_CALLGRAPH"
	.align	4
	.sectionentsize	8
	.align		4
        /*0000*/ 	.word	0x00000000
	.align		4
        /*0004*/ 	.word	0xffffffff
	.align		4
        /*0008*/ 	.word	index@(_ZN7cutlass13device_kernelINS_4gemm6kernel13GemmUniversalIN4cute5tupleIJiiiiEEENS1_10collective13CollectiveMmaINS1_35MainloopSm100TmaUmmaWarpSpecializedILi3ELi2ELi4ENS5_IJNS4_1CILi1EEESB_SB_EEEEENS5_IJNSA_ILi64EEESE_NSA_ILi128EEEEEENS_12float_e4m3_tENS5_IJlSB_lEEESH_SI_NS4_8TiledMMAINS4_8MMA_AtomIJNS4_10MMA_TraitsINS4_19SM100_MMA_F8F6F4_SSEJSH_SH_fSE_SE_NS4_17integral_constantINS4_4UMMA5MajorELSP_0EEESQ_NSN_INSO_7ScaleInELSR_0EEESS_EEEEEENS4_6LayoutISC_NS5_IJNSA_ILi0EEESW_SW_EEEEENS5_IJNS4_10UnderscoreESZ_SZ_EEEEENS4_13SM90_TMA_LOADENS4_14ComposedLayoutINS4_7SwizzleILi3ELi4ELi3EEENS4_18smem_ptr_flag_bitsILi8EEENSV_INS5_IJNSA_ILi8EEESF_EEENS5_IJSF_SB_EEEEEEEvNS4_8identityES12_S1C_vS1D_EENS_8epilogue10collective18CollectiveEpilogueINS1F_23Sm100TmaWarpSpecializedILi1ELi1ELi32ELb0ELb0EEEJSG_NS5_IJNSV_ISE_SB_EES1K_EEESH_SI_SH_SI_NS1F_6fusion15FusionCallbacksIS1J_NS1M_17LinearCombinationISH_fSH_fLNS_15FloatRoundStyleE2EEESG_S1L_JEEENS4_5SM1004TMEM4LOAD26SM100_TMEM_LOAD_16dp32b32xES12_NS13_INS14_ILi2ELi4ELi3EEES17_NSV_INS5_IJS18_SE_EEENS5_IJSE_SB_EEEEEEENS4_39AutoVectorizingCopyWithAssumedAlignmentILi128EEENS4_14SM90_TMA_STOREES20_S22_S22_EEEvvEEEEvNT_6ParamsE)
	.align		4
        /*000c*/ 	.word	index@(__assertfail)
	.align		4
        /*0010*/ 	.word	0x00000000
	.align		4
        /*0014*/ 	.word	0xfffffffe
	.align		4
        /*0018*/ 	.word	0x00000000
	.align		4
        /*001c*/ 	.word	0xfffffffd
	.align		4
        /*0020*/ 	.word	0x00000000
	.align		4
        /*0024*/ 	.word	0xfffffffc


//--------------------- .nv.constant4             --------------------------
	.section	.nv.constant4,"a",@progbits
	.align	8
	.align		8
.nv.constant4:
        /*0000*/ 	.dword	__assertfail
	.align		8
        /*0008*/ 	.dword	__unnamed_1
	.align		8
        /*0010*/ 	.dword	__unnamed_2
	.align		8
        /*0018*/ 	.dword	_ZN39_INTERNAL_eea2edbb_4_k_cu_a19eb32a_77464cuda3std3__45__cpo5beginE
	.align		8
        /*0020*/ 	.dword	_ZN39_INTERNAL_eea2edbb_4_k_cu_a19eb32a_77464cuda3std3__45__cpo3endE
	.align		8
        /*0028*/ 	.dword	_ZN39_INTERNAL_eea2edbb_4_k_cu_a19eb32a_77464cuda3std3__45__cpo6cbeginE
	.align		8
        /*0030*/ 	.dword	_ZN39_INTERNAL_eea2edbb_4_k_cu_a19eb32a_77464cuda3std3__45__cpo4cendE
	.align		8
        /*0038*/ 	.dword	_ZN39_INTERNAL_eea2edbb_4_k_cu_a19eb32a_77464cuda3std3__441_GLOBAL__N__eea2edbb_4_k_cu_a19eb32a_77466ignoreE
	.align		8
        /*0040*/ 	.dword	_ZN39_INTERNAL_eea2edbb_4_k_cu_a19eb32a_77464cuda3std3__419piecewise_constructE
	.align		8
        /*0048*/ 	.dword	_ZN39_INTERNAL_eea2edbb_4_k_cu_a19eb32a_77464cuda3std3__48in_placeE
	.align		8
        /*0050*/ 	.dword	_ZN39_INTERNAL_eea2edbb_4_k_cu_a19eb32a_77464cuda3std6ranges3__45__cpo4swapE
	.align		8
        /*0058*/ 	.dword	_ZN39_INTERNAL_eea2edbb_4_k_cu_a19eb32a_77464cuda3std6ranges3__45__cpo9iter_moveE
	.align		8
        /*0060*/ 	.dword	_ZN39_INTERNAL_eea2edbb_4_k_cu_a19eb32a_77464cute7productE
	.align		8
        /*0068*/ 	.dword	_ZN39_INTERNAL_eea2edbb_4_k_cu_a19eb32a_77464cute1_E
	.align		8
        /*0070*/ 	.dword	$str$25
	.align		8
        /*0078*/ 	.dword	$str$26
	.align		8
        /*0080*/ 	.dword	$str$27
	.align		8
        /*0088*/ 	.dword	$str$28


//--------------------- .text._ZN7cutlass13device_kernelINS_4gemm6kernel13GemmUniversalIN4cute5tupleIJiiiiEEENS1_10collective13CollectiveMmaINS1_35MainloopSm100TmaUmmaWarpSpecializedILi3ELi2ELi4ENS5_IJNS4_1CILi1EEESB_SB_EEEEENS5_IJNSA_ILi64EEESE_NSA_ILi128EEEEEENS_12float_e4m3_tENS5_IJlSB_lEEESH_SI_NS4_8TiledMMAINS4_8MMA_AtomIJNS4_10MMA_TraitsINS4_19SM100_MMA_F8F6F4_SSEJSH_SH_fSE_SE_NS4_17integral_constantINS4_4UMMA5MajorELSP_0EEESQ_NSN_INSO_7ScaleInELSR_0EEESS_EEEEEENS4_6LayoutISC_NS5_IJNSA_ILi0EEESW_SW_EEEEENS5_IJNS4_10UnderscoreESZ_SZ_EEEEENS4_13SM90_TMA_LOADENS4_14ComposedLayoutINS4_7SwizzleILi3ELi4ELi3EEENS4_18smem_ptr_flag_bitsILi8EEENSV_INS5_IJNSA_ILi8EEESF_EEENS5_IJSF_SB_EEEEEEEvNS4_8identityES12_S1C_vS1D_EENS_8epilogue10collective18CollectiveEpilogueINS1F_23Sm100TmaWarpSpecializedILi1ELi1ELi32ELb0ELb0EEEJSG_NS5_IJNSV_ISE_SB_EES1K_EEESH_SI_SH_SI_NS1F_6fusion15FusionCallbacksIS1J_NS1M_17LinearCombinationISH_fSH_fLNS_15FloatRoundStyleE2EEESG_S1L_JEEENS4_5SM1004TMEM4LOAD26SM100_TMEM_LOAD_16dp32b32xES12_NS13_INS14_ILi2ELi4ELi3EEES17_NSV_INS5_IJS18_SE_EEENS5_IJSE_SB_EEEEEEENS4_39AutoVectorizingCopyWithAssumedAlignmentILi128EEENS4_14SM90_TMA_STOREES20_S22_S22_EEEvvEEEEvNT_6ParamsE --------------------------
	.section	.text._ZN7cutlass13device_kernelINS_4gemm6kernel13GemmUniversalIN4cute5tupleIJiiiiEEENS1_10collective13CollectiveMmaINS1_35MainloopSm100TmaUmmaWarpSpecializedILi3ELi2ELi4ENS5_IJNS4_1CILi1EEESB_SB_EEEEENS5_IJNSA_ILi64EEESE_NSA_ILi128EEEEEENS_12float_e4m3_tENS5_IJlSB_lEEESH_SI_NS4_8TiledMMAINS4_8MMA_AtomIJNS4_10MMA_TraitsINS4_19SM100_MMA_F8F6F4_SSEJSH_SH_fSE_SE_NS4_17integral_constantINS4_4UMMA5MajorELSP_0EEESQ_NSN_INSO_7ScaleInELSR_0EEESS_EEEEEENS4_6LayoutISC_NS5_IJNSA_ILi0EEESW_SW_EEEEENS5_IJNS4_10UnderscoreESZ_SZ_EEEEENS4_13SM90_TMA_LOADENS4_14ComposedLayoutINS4_7SwizzleILi3ELi4ELi3EEENS4_18smem_ptr_flag_bitsILi8EEENSV_INS5_IJNSA_ILi8EEESF_EEENS5_IJSF_SB_EEEEEEEvNS4_8identityES12_S1C_vS1D_EENS_8epilogue10collective18CollectiveEpilogueINS1F_23Sm100TmaWarpSpecializedILi1ELi1ELi32ELb0ELb0EEEJSG_NS5_IJNSV_ISE_SB_EES1K_EEESH_SI_SH_SI_NS1F_6fusion15FusionCallbacksIS1J_NS1M_17LinearCombinationISH_fSH_fLNS_15FloatRoundStyleE2EEESG_S1L_JEEENS4_5SM1004TMEM4LOAD26SM100_TMEM_LOAD_16dp32b32xES12_NS13_INS14_ILi2ELi4ELi3EEES17_NSV_INS5_IJS18_SE_EEENS5_IJSE_SB_EEEEEEENS4_39AutoVectorizingCopyWithAssumedAlignmentILi128EEENS4_14SM90_TMA_STOREES20_S22_S22_EEEvvEEEEvNT_6ParamsE,"ax",@progbits
	.align	128
.text._ZN7cutlass13device_kernelINS_4gemm6kernel13GemmUniversalIN4cute5tupleIJiiiiEEENS1_10collective13CollectiveMmaINS1_35MainloopSm100TmaUmmaWarpSpecializedILi3ELi2ELi4ENS5_IJNS4_1CILi1EEESB_SB_EEEEENS5_IJNSA_ILi64EEESE_NSA_ILi128EEEEEENS_12float_e4m3_tENS5_IJlSB_lEEESH_SI_NS4_8TiledMMAINS4_8MMA_AtomIJNS4_10MMA_TraitsINS4_19SM100_MMA_F8F6F4_SSEJSH_SH_fSE_SE_NS4_17integral_constantINS4_4UMMA5MajorELSP_0EEESQ_NSN_INSO_7ScaleInELSR_0EEESS_EEEEEENS4_6LayoutISC_NS5_IJNSA_ILi0EEESW_SW_EEEEENS5_IJNS4_10UnderscoreESZ_SZ_EEEEENS4_13SM90_TMA_LOADENS4_14ComposedLayoutINS4_7SwizzleILi3ELi4ELi3EEENS4_18smem_ptr_flag_bitsILi8EEENSV_INS5_IJNSA_ILi8EEESF_EEENS5_IJSF_SB_EEEEEEEvNS4_8identityES12_S1C_vS1D_EENS_8epilogue10collective18CollectiveEpilogueINS1F_23Sm100TmaWarpSpecializedILi1ELi1ELi32ELb0ELb0EEEJSG_NS5_IJNSV_ISE_SB_EES1K_EEESH_SI_SH_SI_NS1F_6fusion15FusionCallbacksIS1J_NS1M_17LinearCombinationISH_fSH_fLNS_15FloatRoundStyleE2EEESG_S1L_JEEENS4_5SM1004TMEM4LOAD26SM100_TMEM_LOAD_16dp32b32xES12_NS13_INS14_ILi2ELi4ELi3EEES17_NSV_INS5_IJS18_SE_EEENS5_IJSE_SB_EEEEEEENS4_39AutoVectorizingCopyWithAssumedAlignmentILi128EEENS4_14SM90_TMA_STOREES20_S22_S22_EEEvvEEEEvNT_6ParamsE:
        .type           _ZN7cutlass13device_kernelINS_4gemm6kernel13GemmUniversalIN4cute5tupleIJiiiiEEENS1_10collective13CollectiveMmaINS1_35MainloopSm100TmaUmmaWarpSpecializedILi3ELi2ELi4ENS5_IJNS4_1CILi1EEESB_SB_EEEEENS5_IJNSA_ILi64EEESE_NSA_ILi128EEEEEENS_12float_e4m3_tENS5_IJlSB_lEEESH_SI_NS4_8TiledMMAINS4_8MMA_AtomIJNS4_10MMA_TraitsINS4_19SM100_MMA_F8F6F4_SSEJSH_SH_fSE_SE_NS4_17integral_constantINS4_4UMMA5MajorELSP_0EEESQ_NSN_INSO_7ScaleInELSR_0EEESS_EEEEEENS4_6LayoutISC_NS5_IJNSA_ILi0EEESW_SW_EEEEENS5_IJNS4_10UnderscoreESZ_SZ_EEEEENS4_13SM90_TMA_LOADENS4_14ComposedLayoutINS4_7SwizzleILi3ELi4ELi3EEENS4_18smem_ptr_flag_bitsILi8EEENSV_INS5_IJNSA_ILi8EEESF_EEENS5_IJSF_SB_EEEEEEEvNS4_8identityES12_S1C_vS1D_EENS_8epilogue10collective18CollectiveEpilogueINS1F_23Sm100TmaWarpSpecializedILi1ELi1ELi32ELb0ELb0EEEJSG_NS5_IJNSV_ISE_SB_EES1K_EEESH_SI_SH_SI_NS1F_6fusion15FusionCallbacksIS1J_NS1M_17LinearCombinationISH_fSH_fLNS_15FloatRoundStyleE2EEESG_S1L_JEEENS4_5SM1004TMEM4LOAD26SM100_TMEM_LOAD_16dp32b32xES12_NS13_INS14_ILi2ELi4ELi3EEES17_NSV_INS5_IJS18_SE_EEENS5_IJSE_SB_EEEEEEENS4_39AutoVectorizingCopyWithAssumedAlignmentILi128EEENS4_14SM90_TMA_STOREES20_S22_S22_EEEvvEEEEvNT_6ParamsE,@function
        .size           _ZN7cutlass13device_kernelINS_4gemm6kernel13GemmUniversalIN4cute5tupleIJiiiiEEENS1_10collective13CollectiveMmaINS1_35MainloopSm100TmaUmmaWarpSpecializedILi3ELi2ELi4ENS5_IJNS4_1CILi1EEESB_SB_EEEEENS5_IJNSA_ILi64EEESE_NSA_ILi128EEEEEENS_12float_e4m3_tENS5_IJlSB_lEEESH_SI_NS4_8TiledMMAINS4_8MMA_AtomIJNS4_10MMA_TraitsINS4_19SM100_MMA_F8F6F4_SSEJSH_SH_fSE_SE_NS4_17integral_constantINS4_4UMMA5MajorELSP_0EEESQ_NSN_INSO_7ScaleInELSR_0EEESS_EEEEEENS4_6LayoutISC_NS5_IJNSA_ILi0EEESW_SW_EEEEENS5_IJNS4_10UnderscoreESZ_SZ_EEEEENS4_13SM90_TMA_LOADENS4_14ComposedLayoutINS4_7SwizzleILi3ELi4ELi3EEENS4_18smem_ptr_flag_bitsILi8EEENSV_INS5_IJNSA_ILi8EEESF_EEENS5_IJSF_SB_EEEEEEEvNS4_8identityES12_S1C_vS1D_EENS_8epilogue10collective18CollectiveEpilogueINS1F_23Sm100TmaWarpSpecializedILi1ELi1ELi32ELb0ELb0EEEJSG_NS5_IJNSV_ISE_SB_EES1K_EEESH_SI_SH_SI_NS1F_6fusion15FusionCallbacksIS1J_NS1M_17LinearCombinationISH_fSH_fLNS_15FloatRoundStyleE2EEESG_S1L_JEEENS4_5SM1004TMEM4LOAD26SM100_TMEM_LOAD_16dp32b32xES12_NS13_INS14_ILi2ELi4ELi3EEES17_NSV_INS5_IJS18_SE_EEENS5_IJSE_SB_EEEEEEENS4_39AutoVectorizingCopyWithAssumedAlignmentILi128EEENS4_14SM90_TMA_STOREES20_S22_S22_EEEvvEEEEvNT_6ParamsE,(.L_x_125 - _ZN7cutlass13device_kernelINS_4gemm6kernel13GemmUniversalIN4cute5tupleIJiiiiEEENS1_10collective13CollectiveMmaINS1_35MainloopSm100TmaUmmaWarpSpecializedILi3ELi2ELi4ENS5_IJNS4_1CILi1EEESB_SB_EEEEENS5_IJNSA_ILi64EEESE_NSA_ILi128EEEEEENS_12float_e4m3_tENS5_IJlSB_lEEESH_SI_NS4_8TiledMMAINS4_8MMA_AtomIJNS4_10MMA_TraitsINS4_19SM100_MMA_F8F6F4_SSEJSH_SH_fSE_SE_NS4_17integral_constantINS4_4UMMA5MajorELSP_0EEESQ_NSN_INSO_7ScaleInELSR_0EEESS_EEEEEENS4_6LayoutISC_NS5_IJNSA_ILi0EEESW_SW_EEEEENS5_IJNS4_10UnderscoreESZ_SZ_EEEEENS4_13SM90_TMA_LOADENS4_14ComposedLayoutINS4_7SwizzleILi3ELi4ELi3EEENS4_18smem_ptr_flag_bitsILi8EEENSV_INS5_IJNSA_ILi8EEESF_EEENS5_IJSF_SB_EEEEEEEvNS4_8identityES12_S1C_vS1D_EENS_8epilogue10collective18CollectiveEpilogueINS1F_23Sm100TmaWarpSpecializedILi1ELi1ELi32ELb0ELb0EEEJSG_NS5_IJNSV_ISE_SB_EES1K_EEESH_SI_SH_SI_NS1F_6fusion15FusionCallbacksIS1J_NS1M_17LinearCombinationISH_fSH_fLNS_15FloatRoundStyleE2EEESG_S1L_JEEENS4_5SM1004TMEM4LOAD26SM100_TMEM_LOAD_16dp32b32xES12_NS13_INS14_ILi2ELi4ELi3EEES17_NSV_INS5_IJS18_SE_EEENS5_IJSE_SB_EEEEEEENS4_39AutoVectorizingCopyWithAssumedAlignmentILi128EEENS4_14SM90_TMA_STOREES20_S22_S22_EEEvvEEEEvNT_6ParamsE)
        .other          _ZN7cutlass13device_kernelINS_4gemm6kernel13GemmUniversalIN4cute5tupleIJiiiiEEENS1_10collective13CollectiveMmaINS1_35MainloopSm100TmaUmmaWarpSpecializedILi3ELi2ELi4ENS5_IJNS4_1CILi1EEESB_SB_EEEEENS5_IJNSA_ILi64EEESE_NSA_ILi128EEEEEENS_12float_e4m3_tENS5_IJlSB_lEEESH_SI_NS4_8TiledMMAINS4_8MMA_AtomIJNS4_10MMA_TraitsINS4_19SM100_MMA_F8F6F4_SSEJSH_SH_fSE_SE_NS4_17integral_constantINS4_4UMMA5MajorELSP_0EEESQ_NSN_INSO_7ScaleInELSR_0EEESS_EEEEEENS4_6LayoutISC_NS5_IJNSA_ILi0EEESW_SW_EEEEENS5_IJNS4_10UnderscoreESZ_SZ_EEEEENS4_13SM90_TMA_LOADENS4_14ComposedLayoutINS4_7SwizzleILi3ELi4ELi3EEENS4_18smem_ptr_flag_bitsILi8EEENSV_INS5_IJNSA_ILi8EEESF_EEENS5_IJSF_SB_EEEEEEEvNS4_8identityES12_S1C_vS1D_EENS_8epilogue10collective18CollectiveEpilogueINS1F_23Sm100TmaWarpSpecializedILi1ELi1ELi32ELb0ELb0EEEJSG_NS5_IJNSV_ISE_SB_EES1K_EEESH_SI_SH_SI_NS1F_6fusion15FusionCallbacksIS1J_NS1M_17LinearCombinationISH_fSH_fLNS_15FloatRoundStyleE2EEESG_S1L_JEEENS4_5SM1004TMEM4LOAD26SM100_TMEM_LOAD_16dp32b32xES12_NS13_INS14_ILi2ELi4ELi3EEES17_NSV_INS5_IJS18_SE_EEENS5_IJSE_SB_EEEEEEENS4_39AutoVectorizingCopyWithAssumedAlignmentILi128EEENS4_14SM90_TMA_STOREES20_S22_S22_EEEvvEEEEvNT_6ParamsE,@"STO_CUDA_ENTRY STV_DEFAULT"
_ZN7cutlass13device_kernelINS_4gemm6kernel13GemmUniversalIN4cute5tupleIJiiiiEEENS1_10collective13CollectiveMmaINS1_35MainloopSm100TmaUmmaWarpSpecializedILi3ELi2ELi4ENS5_IJNS4_1CILi1EEESB_SB_EEEEENS5_IJNSA_ILi64EEESE_NSA_ILi128EEEEEENS_12float_e4m3_tENS5_IJlSB_lEEESH_SI_NS4_8TiledMMAINS4_8MMA_AtomIJNS4_10MMA_TraitsINS4_19SM100_MMA_F8F6F4_SSEJSH_SH_fSE_SE_NS4_17integral_constantINS4_4UMMA5MajorELSP_0EEESQ_NSN_INSO_7ScaleInELSR_0EEESS_EEEEEENS4_6LayoutISC_NS5_IJNSA_ILi0EEESW_SW_EEEEENS5_IJNS4_10UnderscoreESZ_SZ_EEEEENS4_13SM90_TMA_LOADENS4_14ComposedLayoutINS4_7SwizzleILi3ELi4ELi3EEENS4_18smem_ptr_flag_bitsILi8EEENSV_INS5_IJNSA_ILi8EEESF_EEENS5_IJSF_SB_EEEEEEEvNS4_8identityES12_S1C_vS1D_EENS_8epilogue10collective18CollectiveEpilogueINS1F_23Sm100TmaWarpSpecializedILi1ELi1ELi32ELb0ELb0EEEJSG_NS5_IJNSV_ISE_SB_EES1K_EEESH_SI_SH_SI_NS1F_6fusion15FusionCallbacksIS1J_NS1M_17LinearCombinationISH_fSH_fLNS_15FloatRoundStyleE2EEESG_S1L_JEEENS4_5SM1004TMEM4LOAD26SM100_TMEM_LOAD_16dp32b32xES12_NS13_INS14_ILi2ELi4ELi3EEES17_NSV_INS5_IJS18_SE_EEENS5_IJSE_SB_EEEEEEENS4_39AutoVectorizingCopyWithAssumedAlignmentILi128EEENS4_14SM90_TMA_STOREES20_S22_S22_EEEvvEEEEvNT_6ParamsE:
[----:B------:R-:W1:Y:S01]  /*0000*/  LDC R1, c[0x0][0x37c] ;  /* 0x0000df00ff017b82 */ /* 0x000e620000000800 */
[----:B------:R-:W2:Y:S01]  /*0010*/  S2R R101, SR_TID.X ;  /* 0x0000000000657919 */ /* 0x000ea20000002100 */
[----:B------:R-:W3:Y:S01]  /*0020*/  LDCU.64 UR4, c[0x0][0x890] ;  /* 0x00011200ff0477ac */ /* 0x000ee20008000a00 */
[----:B------:R-:W-:Y:S02]  /*0030*/  PRMT R96, RZ, 0x7610, R96 ;  /* 0x00007610ff607816 */ /* 0x000fe40000000060 */
[----:B------:R-:W-:Y:S01]  /*0040*/  ELECT P5, URZ, PT ;  /* 0x0000000000ff782f */ /* 0x000fe200038a0000 */
[----:B------:R-:W4:Y:S01]  /*0050*/  LDCU.64 UR40, c[0x0][0x358] ;  /* 0x00006b00ff2877ac */ /* 0x000f220008000a00 */
[----:B---3--:R-:W-:-:S04]  /*0060*/  UISETP.NE.U32.AND UP0, UPT, UR4, URZ, UPT ;  /* 0x000000ff0400728c */ /* 0x008fc8000bf05070 */
[----:B------:R-:W-:Y:S01]  /*0070*/  UISETP.NE.AND.EX UP0, UPT, UR5, URZ, UPT, UP0 ;  /* 0x000000ff0500728c */ /* 0x000fe2000bf05300 */
[----:B--2---:R-:W-:-:S05]  /*0080*/  SHF.R.U32.HI R104, RZ, 0x5, R101 ;  /* 0x00000005ff687819 */ /* 0x004fca0000011665 */
[----:B------:R-:W2:Y:S02]  /*0090*/  SHFL.IDX PT, R0, R104, RZ, 0x1f ;  /* 0x00001fff68007589 */ /* 0x000ea400000e0000 */
[----:B--2---:R-:W-:Y:S01]  /*00a0*/  R2UR UR8, R0 ;  /* 0x00000000000872ca */ /* 0x004fe200000e0000 */
[----:B-1--4-:R-:W-:-:S14]  /*00b0*/  BRA.U UP0, `(.L_x_0) ;  /* 0x00000001002c7547 */ /* 0x012fdc000b800000 */
[----:B------:R-:W1:Y:S02]  /*00c0*/  LDCU.64 UR6, c[0x0][0x888] ;  /* 0x00011100ff0677ac */ /* 0x000e640008000a00 */
[----:B-1----:R-:W-:-:S04]  /*00d0*/  UISETP.NE.U32.AND UP0, UPT, UR6, URZ, UPT ;  /* 0x000000ff0600728c */ /* 0x002fc8000bf05070 */
[----:B------:R-:W-:-:S09]  /*00e0*/  UISETP.NE.AND.EX UP0, UPT, UR7, URZ, UPT, UP0 ;  /* 0x000000ff0700728c */ /* 0x000fd2000bf05300 */
[----:B------:R-:W-:Y:S05]  /*00f0*/  BRA.U !UP0, `(.L_x_1) ;  /* 0x0000000108107547 */ /* 0x000fea000b800000 */
[----:B------:R-:W1:Y:S02]  /*0100*/  LDC.64 R2, c[0x0][0x888] ;  /* 0x00022200ff027b82 */ /* 0x000e640000000a00 */
[----:B-1----:R1:W5:Y:S01]  /*0110*/  LDG.E R49, desc[UR40][R2.64] ;  /* 0x0000002802317981 */ /* 0x002362000c1e1900 */
[----:B------:R-:W-:Y:S01]  /*0120*/  HFMA2 R96, -RZ, RZ, 0, 5.9604644775390625e-08 ;  /* 0x00000001ff607431 */ /* 0x000fe200000001ff */
[----:B------:R-:W-:Y:S05]  /*0130*/  BRA `(.L_x_0) ;  /* 0x00000000000c7947 */ /* 0x000fea0003800000 */
.L_x_1:
[----:B------:R-:W1:Y:S01]  /*0140*/  LDCU UR6, c[0x0][0x880] ;  /* 0x00011000ff0677ac */ /* 0x000e620008000800 */
[----:B------:R-:W-:Y:S01]  /*0150*/  HFMA2 R96, -RZ, RZ, 0, 5.9604644775390625e-08 ;  /* 0x00000001ff607431 */ /* 0x000fe200000001ff */
[----:B-1----:R-:W-:-:S07]  /*0160*/  MOV R49, UR6 ;  /* 0x0000000600317c02 */ /* 0x002fce0008000f00 */
.L_x_0:
[----:B------:R-:W2:Y:S02]  /*0170*/  LDCU.64 UR6, c[0x0][0x8b0] ;  /* 0x00011600ff0677ac */ /* 0x000ea40008000a00 */
[----:B--2---:R-:W-:-:S04]  /*0180*/  UISETP.NE.U32.AND UP0, UPT, UR6, URZ, UPT ;  /* 0x000000ff0600728c */ /* 0x004fc8000bf05070 */
[----:B------:R-:W-:-:S09]  /*0190*/  UISETP.NE.AND.EX UP0, UPT, UR7, URZ, UPT, UP0 ;  /* 0x000000ff0700728c */ /* 0x000fd2000bf05300 */
[----:B------:R-:W-:Y:S05]  /*01a0*/  BRA.U UP0, `(.L_x_2) ;  /* 0x0000000100247547 */ /* 0x000fea000b800000 */
[----:B------:R-:W2:Y:S02]  /*01b0*/  LDCU.64 UR6, c[0x0][0x8a8] ;  /* 0x00011500ff0677ac */ /* 0x000ea40008000a00 */
[----:B--2---:R-:W-:-:S04]  /*01c0*/  UISETP.NE.U32.AND UP0, UPT, UR6, URZ, UPT ;  /* 0x000000ff0600728c */ /* 0x004fc8000bf05070 */
[----:B------:R-:W-:-:S09]  /*01d0*/  UISETP.NE.AND.EX UP0, UPT, UR7, URZ, UPT, UP0 ;  /* 0x000000ff0700728c */ /* 0x000fd2000bf05300 */
[----:B------:R-:W-:Y:S05]  /*01e0*/  BRA.U !UP0, `(.L_x_3) ;  /* 0x00000001080c7547 */ /* 0x000fea000b800000 */
[----:B-1----:R-:W1:Y:S02]  /*01f0*/  LDC.64 R2, c[0x0][0x8a8] ;  /* 0x00022a00ff027b82 */ /* 0x002e640000000a00 */
[----:B-1----:R2:W5:Y:S01]  /*0200*/  LDG.E R47, desc[UR40][R2.64] ;  /* 0x00000028022f7981 */ /* 0x002562000c1e1900 */
[----:B------:R-:W-:Y:S05]  /*0210*/  BRA `(.L_x_2) ;  /* 0x0000000000087947 */ /* 0x000fea0003800000 */
.L_x_3:
[----:B------:R-:W2:Y:S02]  /*0220*/  LDCU UR6, c[0x0][0x8a0] ;  /* 0x00011400ff0677ac */ /* 0x000ea40008000800 */
[----:B--2---:R-:W-:Y:S02]  /*0230*/  MOV R47, UR6 ;  /* 0x00000006002f7c02 */ /* 0x004fe40008000f00 */
.L_x_2:
[----:B------:R-:W-:Y:S01]  /*0240*/  IMAD.U32 R0, RZ, RZ, UR8 ;  /* 0x00000008ff007e24 */ /* 0x000fe2000f8e00ff */
[----:B------:R-:W-:Y:S04]  /*0250*/  BSSY.RECONVERGENT B0, `(.L_x_4) ;  /* 0x000000c000007945 */ /* 0x000fe80003800200 */
[C---:B------:R-:W-:Y:S02]  /*0260*/  ISETP.NE.OR P1, PT, R0.reuse, 0x1, !P5 ;  /* 0x000000010000780c */ /* 0x040fe40006f25670 */
[----:B------:R-:W-:-:S11]  /*0270*/  ISETP.NE.OR P0, PT, R0, 0x3, !P5 ;  /* 0x000000030000780c */ /* 0x000fd60006f05670 */
[----:B------:R-:W-:Y:S05]  /*0280*/  @P1 BRA `(.L_x_5) ;  /* 0x0000000000201947 */ /* 0x000fea0003800000 */
[----:B------:R-:W3:Y:S02]  /*0290*/  LDCU.64 UR6, c[0x0][0x348] ;  /* 0x00006900ff0677ac */ /* 0x000ee40008000a00 */
[----:B---3--:R-:W-:Y:S02]  /*02a0*/  UIADD3 UR10, UP1, UPT, UR6, 0x80, URZ ;  /* 0x00000080060a7890 */ /* 0x008fe4000ff3e0ff */
[----:B------:R-:W-:Y:S02]  /*02b0*/  UIADD3 UR6, UP0, UPT, UR6, 0x180, URZ ;  /* 0x0000018006067890 */ /* 0x000fe4000ff1e0ff */
[----:B------:R-:W-:Y:S02]  /*02c0*/  UIADD3.X UR11, UPT, UPT, URZ, UR7, URZ, UP1, !UPT ;  /* 0x00000007ff0b7290 */ /* 0x000fe40008ffe4ff */
[----:B------:R-:W-:-:S07]  /*02d0*/  UIADD3.X UR7, UPT, UPT, URZ, UR7, URZ, UP0, !UPT ;  /* 0x00000007ff077290 */ /* 0x000fce00087fe4ff */
[----:B------:R3:W-:Y:S02]  /*02e0*/  UTMACCTL.PF [UR10] ;  /* 0x000000000a0079b9 */ /* 0x0007e40008040000 */
[----:B------:R3:W-:Y:S02]  /*02f0*/  UTMACCTL.PF [UR6] ;  /* 0x00000000060079b9 */ /* 0x0007e40008040000 */
[----:B---3--:R-:W-:Y:S01]  /*0300*/  NOP ;  /* 0x0000000000007918 */ /* 0x008fe20000000000 */
.L_x_5:
[----:B------:R-:W-:Y:S05]  /*0310*/  BSYNC.RECONVERGENT B0 ;  /* 0x0000000000007941 */ /* 0x000fea0003800200 */
.L_x_4:
[----:B------:R-:W-:Y:S04]  /*0320*/  BSSY.RECONVERGENT B0, `(.L_x_6) ;  /* 0x000000a000007945 */ /* 0x000fe80003800200 */
        /* <DEDUP_REMOVED lines=9> */
.L_x_7:
[----:B------:R-:W-:Y:S05]  /*03c0*/  BSYNC.RECONVERGENT B0 ;  /* 0x0000000000007941 */ /* 0x000fea0003800200 */
.L_x_6:
[----:B------:R-:W3:Y:S01]  /*03d0*/  LDCU.64 UR6, c[0x0][0x888] ;  /* 0x00011100ff0677ac */ /* 0x000ee20008000a00 */
[----:B------:R-:W-:Y:S02]  /*03e0*/  UISETP.EQ.U32.AND UP1, UPT, UR4, URZ, UPT ;  /* 0x000000ff0400728c */ /* 0x000fe4000bf22070 */
[----:B------:R-:W-:Y:S02]  /*03f0*/  UPLOP3.LUT UP2, UPT, UPT, UPT, UPT, 0x80, 0x8 ;  /* 0x000000000008789c */ /* 0x000fe40003f4f070 */
[----:B---3--:R-:W-:-:S04]  /*0400*/  UISETP.NE.U32.AND UP0, UPT, UR6, URZ, UPT ;  /* 0x000000ff0600728c */ /* 0x008fc8000bf05070 */
[----:B------:R-:W-:-:S04]  /*0410*/  UISETP.NE.AND.EX UP0, UPT, UR7, URZ, UPT, UP0 ;  /* 0x000000ff0700728c */ /* 0x000fc8000bf05300 */
[----:B------:R-:W-:-:S04]  /*0420*/  UISETP.EQ.OR.EX UP3, UPT, UR5, URZ, !UP0, UP1 ;  /* 0x000000ff0500728c */ /* 0x000fc8000c762710 */
[----:B------:R-:W-:-:S05]  /*0430*/  UP2UR UR44, UPR, URZ, 0x8 ;  /* 0x00000008ff2c7883 */ /* 0x000fca0008000000 */
[----:B------:R-:W-:Y:S07]  /*0440*/  BRA.U !UP3, `(.L_x_8) ;  /* 0x000000010b207547 */ /* 0x000fee000b800000 */
[----:B------:R-:W-:Y:S01]  /*0450*/  UISETP.NE.U32.AND UP2, UPT, UR4, URZ, UPT ;  /* 0x000000ff0400728c */ /* 0x000fe2000bf45070 */
[----:B-----5:R-:W-:Y:S01]  /*0460*/  FSETP.NEU.AND P0, PT, R49, RZ, PT ;  /* 0x000000ff3100720b */ /* 0x020fe20003f0d000 */
[----:B------:R-:W-:Y:S02]  /*0470*/  USEL UR4, URZ, 0xffffffff, UP0 ;  /* 0xffffffffff047887 */ /* 0x000fe40008000000 */
[----:B------:R-:W-:-:S10]  /*0480*/  UISETP.NE.AND.EX UP2, UPT, UR5, URZ, UPT, UP2 ;  /* 0x000000ff0500728c */ /* 0x000fd4000bf45320 */
[----:B------:R-:W-:Y:S01]  /*0490*/  VOTEU.ANY UP1, P0 ;  /* 0x0000000000ff7886 */ /* 0x000fe20000020100 */
[----:B------:R-:W-:-:S04]  /*04a0*/  @!UP2 USEL UR4, URZ, 0xffffffff, UP1 ;  /* 0xffffffffff04a887 */ /* 0x000fc80008800000 */
[----:B------:R-:W-:-:S04]  /*04b0*/  ULOP3.LUT UR4, UR4, 0x1, URZ, 0xc0, !UPT ;  /* 0x0000000104047892 */ /* 0x000fc8000f8ec0ff */
[----:B------:R-:W-:-:S11]  /*04c0*/  UISETP.NE.U32.AND UP2, UPT, UR4, 0x1, UPT ;  /* 0x000000010400788c */ /* 0x000fd6000bf45070 */
.L_x_8:
[----:B-12---:R-:W1:Y:S01]  /*04d0*/  SHFL.IDX PT, R2, R104, RZ, 0x1f ;  /* 0x00001fff68027589 */ /* 0x006e6200000e0000 */
[----:B------:R-:W-:-:S04]  /*04e0*/  UISETP.NE.AND UP1, UPT, UR8, 0x2, UPT ;  /* 0x000000020800788c */ /* 0x000fc8000bf25270 */
[----:B------:R-:W-:Y:S01]  /*04f0*/  USEL UR13, URZ, 0x1, UP1 ;  /* 0x00000001ff0d7887 */ /* 0x000fe20008800000 */
[----:B-1----:R-:W-:-:S13]  /*0500*/  ISETP.NE.AND P0, PT, R2, RZ, PT ;  /* 0x000000ff0200720c */ /* 0x002fda0003f05270 */
[----:B------:R-:W-:Y:S05]  /*0510*/  @P0 BRA `(.L_x_9) ;  /* 0x0000000000400947 */ /* 0x000fea0003800000 */
[----:B------:R-:W1:Y:S01]  /*0520*/  S2UR UR5, SR_CgaCtaId ;  /* 0x00000000000579c3 */ /* 0x000e620000008800 */
[----:B------:R-:W-:Y:S01]  /*0530*/  UMOV UR6, 0x400 ;  /* 0x0000040000067882 */ /* 0x000fe20000000000 */
[----:B------:R-:W-:Y:S01]  /*0540*/  UMOV UR4, 0x1 ;  /* 0x0000000100047882 */ /* 0x000fe20000000000 */
[----:B------:R-:W-:Y:S01]  /*0550*/  ELECT P0, URZ, PT ;  /* 0x0000000000ff782f */ /* 0x000fe20003800000 */
[----:B-1----:R-:W-:Y:S02]  /*0560*/  ULEA UR5, UR5, UR6, 0x18 ;  /* 0x0000000605057291 */ /* 0x002fe4000f8ec0ff */
[----:B------:R-:W-:-:S04]  /*0570*/  UIADD3 UR6, UPT, UPT, -UR4, 0x100000, URZ ;  /* 0x0010000004067890 */ /* 0x000fc8000fffe1ff */
[----:B------:R-:W-:Y:S02]  /*0580*/  USHF.L.U32 UR7, UR6, 0xb, URZ ;  /* 0x0000000b06077899 */ /* 0x000fe400080006ff */
[----:B------:R-:W-:Y:S01]  /*0590*/  USHF.L.U32 UR6, UR6, 0x1, URZ ;  /* 0x0000000106067899 */ /* 0x000fe200080006ff */
[----:B------:R-:W1:Y:S11]  /*05a0*/  FENCE.VIEW.ASYNC.S ;  /* 0x00000000000073c6 */ /* 0x000e760000000000 */
[----:B-1----:R1:W2:Y:S01]  /*05b0*/  SYNCS.EXCH.64 URZ, [UR5], UR6 ;  /* 0x0000000605ff75b2 */ /* 0x0022a20008000100 */
[----:B------:R1:W3:Y:S01]  /*05c0*/  SYNCS.EXCH.64 URZ, [UR5+0x18], UR6 ;  /* 0x0000180605ff75b2 */ /* 0x0002e20008000100 */
[----:B------:R1:W4:Y:S01]  /*05d0*/  SYNCS.EXCH.64 URZ, [UR5+0x8], UR6 ;  /* 0x0000080605ff75b2 */ /* 0x0003220008000100 */
[----:B------:R1:W1:Y:S01]  /*05e0*/  SYNCS.EXCH.64 URZ, [UR5+0x20], UR6 ;  /* 0x0000200605ff75b2 */ /* 0x0002620008000100 */
[----:B------:R1:W1:Y:S01]  /*05f0*/  SYNCS.EXCH.64 URZ, [UR5+0x10], UR6 ;  /* 0x0000100605ff75b2 */ /* 0x0002620008000100 */
[----:B------:R1:W1:Y:S01]  /*0600*/  SYNCS.EXCH.64 URZ, [UR5+0x28], UR6 ;  /* 0x0000280605ff75b2 */ /* 0x0002620008000100 */
[----:B------:R-:W-:Y:S01]  /*0610*/  NOP ;  /* 0x0000000000007918 */ /* 0x000fe20000000000 */
.L_x_9:
[----:B------:R-:W2:Y:S01]  /*0620*/  SHFL.IDX PT, R2, R104, RZ, 0x1f ;  /* 0x00001fff68027589 */ /* 0x000ea200000e0000 */
[----:B------:R-:W-:Y:S01]  /*0630*/  NOP ;  /* 0x0000000000007918 */ /* 0x000fe20000000000 */
[----:B--2---:R-:W-:-:S13]  /*0640*/  ISETP.NE.AND P0, PT, R2, 0x1, PT ;  /* 0x000000010200780c */ /* 0x004fda0003f05270 */
[----:B------:R-:W-:Y:S05]  /*0650*/  @P0 BRA `(.L_x_10) ;  /* 0x0000000000400947 */ /* 0x000fea0003800000 */
[----:B-1----:R-:W1:Y:S01]  /*0660*/  S2UR UR6, SR_CgaCtaId ;  /* 0x00000000000679c3 */ /* 0x002e620000008800 */
[----:B------:R-:W-:Y:S01]  /*0670*/  UMOV UR7, 0x400 ;  /* 0x0000040000077882 */ /* 0x000fe20000000000 */
[----:B------:R-:W-:Y:S01]  /*0680*/  UMOV UR5, 0x20 ;  /* 0x0000002000057882 */ /* 0x000fe20000000000 */
[----:B------:R-:W-:Y:S01]  /*0690*/  UMOV UR4, 0x80 ;  /* 0x0000008000047882 */ /* 0x000fe20000000000 */
[----:B------:R-:W-:-:S04]  /*06a0*/  UIADD3 UR10, UPT, UPT, -UR5, 0x100000, URZ ;  /* 0x00100000050a7890 */ /* 0x000fc8000fffe1ff */
[----:B------:R-:W-:Y:S02]  /*06b0*/  USHF.L.U32 UR11, UR10, 0xb, URZ ;  /* 0x0000000b0a0b7899 */ /* 0x000fe400080006ff */
[----:B------:R-:W-:Y:S02]  /*06c0*/  USHF.L.U32 UR10, UR10, 0x1, URZ ;  /* 0x000000010a0a7899 */ /* 0x000fe400080006ff */
[----:B------:R-:W-:-:S04]  /*06d0*/  UIADD3 UR4, UPT, UPT, -UR4, 0x100000, URZ ;  /* 0x0010000004047890 */ /* 0x000fc8000fffe1ff */
[----:B------:R-:W-:Y:S02]  /*06e0*/  USHF.L.U32 UR5, UR4, 0xb, URZ ;  /* 0x0000000b04057899 */ /* 0x000fe400080006ff */
[----:B------:R-:W-:Y:S01]  /*06f0*/  USHF.L.U32 UR4, UR4, 0x1, URZ ;  /* 0x0000000104047899 */ /* 0x000fe200080006ff */
[----:B------:R-:W-:Y:S01]  /*0700*/  ELECT P0, URZ, PT ;  /* 0x0000000000ff782f */ /* 0x000fe20003800000 */
[----:B-1----:R-:W-:Y:S01]  /*0710*/  ULEA UR6, UR6, UR7, 0x18 ;  /* 0x0000000706067291 */ /* 0x002fe2000f8ec0ff */
[----:B------:R-:W1:Y:S11]  /*0720*/  FENCE.VIEW.ASYNC.S ;  /* 0x00000000000073c6 */ /* 0x000e760000000000 */
[----:B-1----:R2:W1:Y:S01]  /*0730*/  SYNCS.EXCH.64 URZ, [UR6+0x30], UR10 ;  /* 0x0000300a06ff75b2 */ /* 0x0024620008000100 */
[----:B------:R2:W1:Y:S02]  /*0740*/  SYNCS.EXCH.64 URZ, [UR6+0x38], UR4 ;  /* 0x0000380406ff75b2 */ /* 0x0004640008000100 */
[----:B--2---:R-:W-:Y:S01]  /*0750*/  NOP ;  /* 0x0000000000007918 */ /* 0x004fe20000000000 */
.L_x_10:
[----:B------:R-:W2:Y:S01]  /*0760*/  SHFL.IDX PT, R2, R104, RZ, 0x1f ;  /* 0x00001fff68027589 */ /* 0x000ea200000e0000 */
[----:B------:R-:W-:Y:S01]  /*0770*/  NOP ;  /* 0x0000000000007918 */ /* 0x000fe20000000000 */
[----:B--2---:R-:W-:-:S13]  /*0780*/  ISETP.NE.AND P0, PT, R2, 0x3, PT ;  /* 0x000000030200780c */ /* 0x004fda0003f05270 */
[----:B------:R-:W-:Y:S05]  /*0790*/  @P0 BRA `(.L_x_11) ;  /* 0x0000000000300947 */ /* 0x000fea0003800000 */
[----:B-1----:R-:W1:Y:S01]  /*07a0*/  S2UR UR5, SR_CgaCtaId ;  /* 0x00000000000579c3 */ /* 0x002e620000008800 */
        /* <DEDUP_REMOVED lines=8> */
[----:B-1----:R2:W1:Y:S01]  /*0830*/  SYNCS.EXCH.64 URZ, [UR5+0x40], UR6 ;  /* 0x0000400605ff75b2 */ /* 0x0024620008000100 */
[----:B------:R2:W1:Y:S02]  /*0840*/  SYNCS.EXCH.64 URZ, [UR5+0x48], UR6 ;  /* 0x0000480605ff75b2 */ /* 0x0004640008000100 */
[----:B--2---:R-:W-:Y:S01]  /*0850*/  NOP ;  /* 0x0000000000007918 */ /* 0x004fe20000000000 */
.L_x_11:
[----:B------:R-:W2:Y:S01]  /*0860*/  SHFL.IDX PT, R2, R104, RZ, 0x1f ;  /* 0x00001fff68027589 */ /* 0x000ea200000e0000 */
[----:B------:R-:W-:Y:S01]  /*0870*/  NOP ;  /* 0x0000000000007918 */ /* 0x000fe20000000000 */
[----:B--2---:R-:W-:-:S13]  /*0880*/  ISETP.NE.AND P0, PT, R2, 0x4, PT ;  /* 0x000000040200780c */ /* 0x004fda0003f05270 */
[----:B------:R-:W-:Y:S05]  /*0890*/  @P0 BRA `(.L_x_12) ;  /* 0x00000000004c0947 */ /* 0x000fea0003800000 */
[----:B-1----:R-:W1:Y:S01]  /*08a0*/  S2UR UR5, SR_CgaCtaId ;  /* 0x00000000000579c3 */ /* 0x002e620000008800 */
[----:B------:R-:W-:Y:S01]  /*08b0*/  UMOV UR7, 0x100 ;  /* 0x0000010000077882 */ /* 0x000fe20000000000 */
[----:B------:R-:W-:Y:S01]  /*08c0*/  UMOV UR6, 0x400 ;  /* 0x0000040000067882 */ /* 0x000fe20000000000 */
[----:B------:R-:W-:Y:S01]  /*08d0*/  USEL UR7, UR7, 0xe0, UP2 ;  /* 0x000000e007077887 */ /* 0x000fe20009000000 */
[----:B------:R-:W-:Y:S01]  /*08e0*/  UMOV UR4, 0x1 ;  /* 0x0000000100047882 */ /* 0x000fe20000000000 */
[----:B------:R-:W-:Y:S01]  /*08f0*/  ELECT P0, URZ, PT ;  /* 0x0000000000ff782f */ /* 0x000fe20003800000 */
[----:B------:R-:W-:-:S04]  /*0900*/  UIADD3 UR10, UPT, UPT, -UR4, 0x100000, URZ ;  /* 0x00100000040a7890 */ /* 0x000fc8000fffe1ff */
[----:B------:R-:W-:Y:S02]  /*0910*/  USHF.L.U32 UR11, UR10, 0xb, URZ ;  /* 0x0000000b0a0b7899 */ /* 0x000fe400080006ff */
[----:B------:R-:W-:Y:S02]  /*0920*/  USHF.L.U32 UR10, UR10, 0x1, URZ ;  /* 0x000000010a0a7899 */ /* 0x000fe400080006ff */
[----:B-1----:R-:W-:Y:S02]  /*0930*/  ULEA UR5, UR5, UR6, 0x18 ;  /* 0x0000000605057291 */ /* 0x002fe4000f8ec0ff */
[----:B------:R-:W-:-:S04]  /*0940*/  UIADD3 UR6, UPT, UPT, -UR7, 0x100000, URZ ;  /* 0x0010000007067890 */ /* 0x000fc8000fffe1ff */
[----:B------:R-:W-:Y:S02]  /*0950*/  USHF.L.U32 UR7, UR6, 0xb, URZ ;  /* 0x0000000b06077899 */ /* 0x000fe400080006ff */
[----:B------:R-:W-:Y:S01]  /*0960*/  USHF.L.U32 UR6, UR6, 0x1, URZ ;  /* 0x0000000106067899 */ /* 0x000fe200080006ff */
[----:B------:R-:W1:Y:S03]  /*0970*/  FENCE.VIEW.ASYNC.S ;  /* 0x00000000000073c6 */ /* 0x000e660000000000 */
[----:B-1----:R2:W1:Y:S08]  /*0980*/  SYNCS.EXCH.64 URZ, [UR5+0x50], UR10 ;  /* 0x0000500a05ff75b2 */ /* 0x0024700008000100 */
[----:B------:R2:W1:Y:S01]  /*0990*/  SYNCS.EXCH.64 URZ, [UR5+0x60], UR6 ;  /* 0x0000600605ff75b2 */ /* 0x0004620008000100 */
[----:B------:R2:W1:Y:S01]  /*09a0*/  SYNCS.EXCH.64 URZ, [UR5+0x58], UR10 ;  /* 0x0000580a05ff75b2 */ /* 0x0004620008000100 */
[----:B------:R2:W1:Y:S02]  /*09b0*/  SYNCS.EXCH.64 URZ, [UR5+0x68], UR6 ;  /* 0x0000680605ff75b2 */ /* 0x0004640008000100 */
[----:B--2---:R-:W-:Y:S01]  /*09c0*/  NOP ;  /* 0x0000000000007918 */ /* 0x004fe20000000000 */
.L_x_12:
        /* <DEDUP_REMOVED lines=18> */
[----:B------:R2:W1:Y:S01]  /*0af0*/  SYNCS.EXCH.64 URZ, [UR6+0x90], UR4 ;  /* 0x0000900406ff75b2 */ /* 0x0004620008000100 */
[----:B------:R2:W1:Y:S01]  /*0b00*/  SYNCS.EXCH.64 URZ, [UR6+0x78], UR10 ;  /* 0x0000780a06ff75b2 */ /* 0x0004620008000100 */
[----:B------:R2:W1:Y:S01]  /*0b10*/  SYNCS.EXCH.64 URZ, [UR6+0x98], UR4 ;  /* 0x0000980406ff75b2 */ /* 0x0004620008000100 */
[----:B------:R2:W1:Y:S01]  /*0b20*/  SYNCS.EXCH.64 URZ, [UR6+0x80], UR10 ;  /* 0x0000800a06ff75b2 */ /* 0x0004620008000100 */
[----:B------:R2:W1:Y:S01]  /*0b30*/  SYNCS.EXCH.64 URZ, [UR6+0xa0], UR4 ;  /* 0x0000a00406ff75b2 */ /* 0x0004620008000100 */
[----:B------:R2:W1:Y:S01]  /*0b40*/  SYNCS.EXCH.64 URZ, [UR6+0x88], UR10 ;  /* 0x0000880a06ff75b2 */ /* 0x0004620008000100 */
[----:B------:R2:W1:Y:S02]  /*0b50*/  SYNCS.EXCH.64 URZ, [UR6+0xa8], UR4 ;  /* 0x0000a80406ff75b2 */ /* 0x0004640008000100 */
[----:B--2---:R-:W-:Y:S01]  /*0b60*/  NOP ;  /* 0x0000000000007918 */ /* 0x004fe20000000000 */
.L_x_13:
        /* <DEDUP_REMOVED lines=14> */
[----:B------:R2:W1:Y:S01]  /*0c50*/  SYNCS.EXCH.64 URZ, [UR5+0xc0], UR6 ;  /* 0x0000c00605ff75b2 */ /* 0x0004620008000100 */
[----:B------:R2:W1:Y:S01]  /*0c60*/  SYNCS.EXCH.64 URZ, [UR5+0xb8], UR6 ;  /* 0x0000b80605ff75b2 */ /* 0x0004620008000100 */
[----:B------:R2:W1:Y:S02]  /*0c70*/  SYNCS.EXCH.64 URZ, [UR5+0xc8], UR6 ;  /* 0x0000c80605ff75b2 */ /* 0x0004640008000100 */
[----:B--2---:R-:W-:Y:S01]  /*0c80*/  NOP ;  /* 0x0000000000007918 */ /* 0x004fe20000000000 */
.L_x_14:
[----:B-1----:R-:W1:Y:S01]  /*0c90*/  S2UR UR5, SR_CTAID.X ;  /* 0x00000000000579c3 */ /* 0x002e620000002500 */
[----:B------:R-:W-:-:S05]  /*0ca0*/  CS2R.32 R97, SR_CgaSize ;  /* 0x0000000000617805 */ /* 0x000fca0000008a00 */
[----:B------:R-:W-:-:S05]  /*0cb0*/  IMAD R97, R97, -0xa0, RZ ;  /* 0xffffff6061617824 */ /* 0x000fca00078e02ff */
[----:B------:R-:W-:-:S14]  /*0cc0*/  R2UR UR7, R97 ;  /* 0x00000000610772ca */ /* 0x000fdc00000e0000 */
[----:B------:R-:W2:Y:S01]  /*0cd0*/  LDCU UR7, c[0x0][UR7+0x2b0] ;  /* 0x00005600070777ac */ /* 0x000ea20008000800 */
[----:B------:R-:W-:Y:S01]  /*0ce0*/  NOP ;  /* 0x0000000000007918 */ /* 0x000fe20000000000 */
[----:B------:R-:W-:-:S05]  /*0cf0*/  CS2R.32 R97, SR_CgaSize ;  /* 0x0000000000617805 */ /* 0x000fca0000008a00 */
[----:B------:R-:W-:-:S05]  /*0d00*/  IMAD R97, R97, -0xa0, RZ ;  /* 0xffffff6061617824 */ /* 0x000fca00078e02ff */
[----:B------:R-:W-:-:S14]  /*0d10*/  R2UR UR6, R97 ;  /* 0x00000000610672ca */ /* 0x000fdc00000e0000 */
[----:B------:R-:W3:Y:S01]  /*0d20*/  LDCU UR6, c[0x0][UR6+0x2b4] ;  /* 0x00005680060677ac */ /* 0x000ee20008000800 */
[----:B------:R-:W4:Y:S08]  /*0d30*/  S2UR UR4, SR_CTAID.Y ;  /* 0x00000000000479c3 */ /* 0x000f300000002600 */
[----:B------:R-:W3:Y:S01]  /*0d40*/  LDC R9, c[0x0][0xb24] ;  /* 0x0002c900ff097b82 */ /* 0x000ee20000000800 */
[----:B-1----:R-:W-:-:S02]  /*0d50*/  I2FP.F32.U32 R5, UR5 ;  /* 0x0000000500057c45 */ /* 0x002fc40008201000 */
[----:B------:R-:W-:-:S05]  /*0d60*/  CS2R.32 R3, SR_CgaSize ;  /* 0x0000000000037805 */ /* 0x000fca0000008a00 */
[----:B------:R-:W-:-:S06]  /*0d70*/  IMAD R3, R3, -0xa0, RZ ;  /* 0xffffff6003037824 */ /* 0x000fcc00078e02ff */
[----:B------:R-:W1:Y:S01]  /*0d80*/  LDC R3, c[0x0][R3+0x2a0] ;  /* 0x0000a80003037b82 */ /* 0x000e620000000800 */
[----:B------:R-:W-:Y:S01]  /*0d90*/  MOV R97, UR5 ;  /* 0x0000000500617c02 */ /* 0x000fe20008000f00 */
[----:B--2---:R-:W-:Y:S01]  /*0da0*/  FMUL R5, R5, UR7 ;  /* 0x0000000705057c20 */ /* 0x004fe20008400000 */
[----:B----4-:R-:W-:Y:S02]  /*0db0*/  I2FP.F32.U32 R4, UR4 ;  /* 0x0000000400047c45 */ /* 0x010fe40008201000 */
[----:B------:R-:W-:-:S05]  /*0dc0*/  CS2R.32 R2, SR_CgaSize ;  /* 0x0000000000027805 */ /* 0x000fca0000008a00 */
[----:B------:R-:W-:-:S06]  /*0dd0*/  IMAD R2, R2, -0xa0, RZ ;  /* 0xffffff6002027824 */ /* 0x000fcc00078e02ff */
[----:B------:R-:W2:Y:S01]  /*0de0*/  LDC R2, c[0x0][R2+0x2a4] ;  /* 0x0000a90002027b82 */ /* 0x000ea20000000800 */
[----:B------:R-:W4:Y:S01]  /*0df0*/  F2I.U32.TRUNC.NTZ R90, R5 ;  /* 0x00000005005a7305 */ /* 0x000f22000020f000 */
[----:B------:R-:W-:Y:S01]  /*0e00*/  MOV R91, UR4 ;  /* 0x00000004005b7c02 */ /* 0x000fe20008000f00 */
[----:B---3--:R-:W-:-:S05]  /*0e10*/  FMUL R4, R4, UR6 ;  /* 0x0000000604047c20 */ /* 0x008fca0008400000 */
[----:B------:R-:W-:Y:S01]  /*0e20*/  BAR.SYNC.DEFER_BLOCKING 0x0 ;  /* 0x0000000000007b1d */ /* 0x000fe20000010000 */
[----:B------:R-:W-:-:S05]  /*0e30*/  ISETP.GE.AND P0, PT, R9, 0x1, PT ;  /* 0x000000010900780c */ /* 0x000fca0003f06270 */
[----:B------:R-:W3:Y:S02]  /*0e40*/  F2I.U32.TRUNC.NTZ R79, R4 ;  /* 0x00000004004f7305 */ /* 0x000ee4000020f000 */
[----:B------:R-:W2:Y:S01]  /*0e50*/  S2UR UR36, SR_CTAID.Z ;  /* 0x00000000002479c3 */ /* 0x000ea20000002700 */
[----:B----4-:R-:W-:-:S05]  /*0e60*/  IADD3 R90, PT, PT, -R90, RZ, RZ ;  /* 0x000000ff5a5a7210 */ /* 0x010fca0007ffe1ff */
[----:B-1----:R-:W-:Y:S01]  /*0e70*/  IMAD R90, R3, R90, UR5 ;  /* 0x00000005035a7e24 */ /* 0x002fe2000f8e025a */
[----:B---3--:R-:W-:-:S05]  /*0e80*/  IADD3 R79, PT, PT, -R79, RZ, RZ ;  /* 0x000000ff4f4f7210 */ /* 0x008fca0007ffe1ff */
[----:B--2---:R-:W-:Y:S01]  /*0e90*/  IMAD R79, R2, R79, UR4 ;  /* 0x00000004024f7e24 */ /* 0x004fe2000f8e024f */
[----:B------:R-:W-:Y:S06]  /*0ea0*/  @!P0 BRA `(.L_x_15) ;  /* 0x0000000000b88947 */ /* 0x000fec0003800000 */
[----:B------:R-:W1:Y:S01]  /*0eb0*/  LDC.64 R4, c[0x0][0xb18] ;  /* 0x0002c600ff047b82 */ /* 0x000e620000000a00 */
[----:B------:R-:W-:-:S07]  /*0ec0*/  ISETP.NE.AND P0, PT, R9, 0x1, PT ;  /* 0x000000010900780c */ /* 0x000fce0003f05270 */
[----:B------:R-:W2:Y:S08]  /*0ed0*/  LDC R10, c[0x0][0xb0c] ;  /* 0x0002c300ff0a7b82 */ /* 0x000eb00000000800 */
[----:B------:R-:W3:Y:S08]  /*0ee0*/  LDC R11, c[0x0][0x370] ;  /* 0x0000dc00ff0b7b82 */ /* 0x000ef00000000800 */
[----:B------:R-:W4:Y:S01]  /*0ef0*/  LDC R12, c[0x0][0x374] ;  /* 0x0000dd00ff0c7b82 */ /* 0x000f220000000800 */
[----:B-1----:R-:W-:-:S07]  /*0f00*/  ISETP.NE.AND P1, PT, R4, 0x1, PT ;  /* 0x000000010400780c */ /* 0x002fce0003f25270 */
[----:B------:R-:W3:Y:S01]  /*0f10*/  LDC.64 R6, c[0x0][0xb10] ;  /* 0x0002c400ff067b82 */ /* 0x000ee20000000a00 */
[----:B--2---:R-:W-:-:S07]  /*0f20*/  ISETP.NE.AND P2, PT, R10, 0x1, PT ;  /* 0x000000010a00780c */ /* 0x004fce0003f45270 */
[----:B------:R-:W1:Y:S08]  /*0f30*/  LDC R8, c[0x0][0xb20] ;  /* 0x0002c800ff087b82 */ /* 0x000e700000000800 */
[----:B------:R-:W2:Y:S01]  /*0f40*/  LDC.64 R2, c[0x0][0xb28] ;  /* 0x0002ca00ff027b82 */ /* 0x000ea20000000a00 */
[----:B----4-:R-:W-:-:S04]  /*0f50*/  IMAD.HI.U32 R13, R12, R5, RZ ;  /* 0x000000050c0d7227 */ /* 0x010fc800078e00ff */
[----:B------:R-:W-:-:S04]  /*0f60*/  IMAD.HI.U32 R5, R91, R5, RZ ;  /* 0x000000055b057227 */ /* 0x000fc800078e00ff */
[----:B---3--:R-:W-:-:S04]  /*0f70*/  IMAD.HI.U32 R14, R11, R6, RZ ;  /* 0x000000060b0e7227 */ /* 0x008fc800078e00ff */
[----:B------:R-:W-:Y:S01]  /*0f80*/  IMAD.HI.U32 R16, R97, R6, RZ ;  /* 0x0000000661107227 */ /* 0x000fe200078e00ff */
[-C--:B------:R-:W-:Y:S02]  /*0f90*/  @P2 SHF.R.U32.HI R11, RZ, R7.reuse, R14 ;  /* 0x00000007ff0b2219 */ /* 0x080fe4000001160e */
[-C--:B-1----:R-:W-:Y:S02]  /*0fa0*/  @P1 SHF.R.U32.HI R12, RZ, R8.reuse, R13 ;  /* 0x00000008ff0c1219 */ /* 0x082fe4000001160d */
[----:B------:R-:W-:Y:S02]  /*0fb0*/  SHF.R.U32.HI R8, RZ, R8, R5 ;  /* 0x00000008ff087219 */ /* 0x000fe40000011605 */
[----:B------:R-:W-:Y:S02]  /*0fc0*/  SHF.R.U32.HI R16, RZ, R7, R16 ;  /* 0x00000007ff107219 */ /* 0x000fe40000011610 */
[----:B------:R-:W-:Y:S01]  /*0fd0*/  SEL R5, R91, R8, !P1 ;  /* 0x000000085b057207 */ /* 0x000fe20004800000 */
[----:B--2---:R-:W-:Y:S01]  /*0fe0*/  IMAD.HI.U32 R14, R12, R2, RZ ;  /* 0x000000020c0e7227 */ /* 0x004fe200078e00ff */
[----:B------:R-:W-:-:S03]  /*0ff0*/  SEL R7, R97, R16, !P2 ;  /* 0x0000001061077207 */ /* 0x000fc60005000000 */
[----:B------:R-:W-:Y:S01]  /*1000*/  IMAD.HI.U32 R6, R11, R2, RZ ;  /* 0x000000020b067227 */ /* 0x000fe200078e00ff */
[----:B------:R-:W-:-:S04]  /*1010*/  @P0 SHF.R.U32.HI R12, RZ, R3, R14 ;  /* 0x00000003ff0c0219 */ /* 0x000fc8000001160e */
[----:B------:R-:W-:Y:S01]  /*1020*/  @P0 SHF.R.U32.HI R11, RZ, R3, R6 ;  /* 0x00000003ff0b0219 */ /* 0x000fe20000011606 */
[----:B------:R-:W-:-:S04]  /*1030*/  IMAD R12, R12, R9, RZ ;  /* 0x000000090c0c7224 */ /* 0x000fc800078e02ff */
[----:B------:R-:W-:Y:S01]  /*1040*/  IMAD R6, R11, R9, RZ ;  /* 0x000000090b067224 */ /* 0x000fe200078e02ff */
[----:B------:R-:W-:-:S04]  /*1050*/  ISETP.GE.AND P1, PT, R5, R12, PT ;  /* 0x0000000c0500720c */ /* 0x000fc80003f26270 */
[----:B------:R-:W-:Y:S01]  /*1060*/  ISETP.GE.OR P1, PT, R7, R6, P1 ;  /* 0x000000060700720c */ /* 0x000fe20000f26670 */
[----:B------:R-:W-:-:S05]  /*1070*/  IMAD.HI.U32 R6, R5, R2, RZ ;  /* 0x0000000205067227 */ /* 0x000fca00078e00ff */
[----:B------:R-:W-:-:S04]  /*1080*/  SHF.R.U32.HI R6, RZ, R3, R6 ;  /* 0x00000003ff067219 */ /* 0x000fc80000011606 */
[----:B------:R-:W-:-:S03]  /*1090*/  SEL R6, R5, R6, !P0 ;  /* 0x0000000605067207 */ /* 0x000fc60004000000 */
[----:B------:R-:W-:Y:S01]  /*10a0*/  @!P1 IMAD.HI.U32 R8, R7, R2, RZ ;  /* 0x0000000207089227 */ /* 0x000fe200078e00ff */
[----:B------:R-:W-:-:S04]  /*10b0*/  IADD3 R2, PT, PT, -R6, RZ, RZ ;  /* 0x000000ff06027210 */ /* 0x000fc80007ffe1ff */
[----:B------:R-:W-:Y:S01]  /*10c0*/  @!P1 SHF.R.U32.HI R8, RZ, R3, R8 ;  /* 0x00000003ff089219 */ /* 0x000fe20000011608 */
[----:B------:R-:W-:-:S03]  /*10d0*/  IMAD R2, R9, R2, R5 ;  /* 0x0000000209027224 */ /* 0x000fc600078e0205 */
[----:B------:R-:W-:Y:S02]  /*10e0*/  @!P1 SEL R3, R7, R8, !P0 ;  /* 0x0000000807039207 */ /* 0x000fe40004000000 */
[----:B------:R-:W-:-:S03]  /*10f0*/  IADD3 R8, PT, PT, -R5, RZ, RZ ;  /* 0x000000ff05087210 */ /* 0x000fc60007ffe1ff */
[--C-:B------:R-:W-:Y:S02]  /*1100*/  @!P1 IMAD.IADD R6, R6, 0x1, -R3.reuse ;  /* 0x0000000106069824 */ /* 0x100fe400078e0a03 */
[----:B------:R-:W-:Y:S01]  /*1110*/  @!P1 IMAD R3, R2, R11, R3 ;  /* 0x0000000b02039224 */ /* 0x000fe200078e0203 */
[----:B------:R-:W-:Y:S01]  /*1120*/  IADD3 R2, PT, PT, -R7, RZ, RZ ;  /* 0x000000ff07027210 */ /* 0x000fe20007ffe1ff */
[----:B------:R-:W-:Y:S02]  /*1130*/  @!P1 IMAD R5, R6, R9, R7 ;  /* 0x0000000906059224 */ /* 0x000fe400078e0207 */
[----:B------:R-:W-:Y:S02]  /*1140*/  IMAD R8, R4, R8, R91 ;  /* 0x0000000804087224 */ /* 0x000fe400078e025b */
[----:B------:R-:W-:Y:S02]  /*1150*/  @!P1 IMAD.MOV.U32 R7, RZ, RZ, R3 ;  /* 0x000000ffff079224 */ /* 0x000fe400078e0003 */
[----:B------:R-:W-:-:S02]  /*1160*/  IMAD R2, R10, R2, R97 ;  /* 0x000000020a027224 */ /* 0x000fc400078e0261 */
[----:B------:R-:W-:Y:S02]  /*1170*/  IMAD R91, R5, R4, R8 ;  /* 0x00000004055b7224 */ /* 0x000fe400078e0208 */
[----:B------:R-:W-:Y:S02]  /*1180*/  IMAD R97, R7, R10, R2 ;  /* 0x0000000a07617224 */ /* 0x000fe400078e0202 */
.L_x_15:
[----:B------:R-:W1:Y:S01]  /*1190*/  LDCU UR4, c[0x0][0xb30] ;  /* 0x00016600ff0477ac */ /* 0x000e620008000800 */
[----:B------:R-:W2:Y:S08]  /*11a0*/  S2UR UR37, SR_CgaCtaId ;  /* 0x00000000002579c3 */ /* 0x000eb00000008800 */
[----:B------:R-:W3:Y:S01]  /*11b0*/  LDC R40, c[0x0][0xb24] ;  /* 0x0002c900ff287b82 */ /* 0x000ee20000000800 */
[----:B-1----:R-:W-:-:S09]  /*11c0*/  UISETP.NE.AND UP1, UPT, UR4, 0x1, UPT ;  /* 0x000000010400788c */ /* 0x002fd2000bf25270 */
[----:B--2---:R-:W-:Y:S05]  /*11d0*/  BRA.U UP1, `(.L_x_16) ;  /* 0x0000000101407547 */ /* 0x004fea000b800000 */
[----:B------:R-:W1:Y:S08]  /*11e0*/  LDC.64 R4, c[0x0][0xb10] ;  /* 0x0002c400ff047b82 */ /* 0x000e700000000a00 */
[----:B------:R-:W2:Y:S08]  /*11f0*/  LDC.64 R2, c[0x0][0xb18] ;  /* 0x0002c600ff027b82 */ /* 0x000eb00000000a00 */
[----:B------:R-:W4:Y:S08]  /*1200*/  LDC R6, c[0x0][0xb20] ;  /* 0x0002c800ff067b82 */ /* 0x000f300000000800 */
[----:B------:R-:W3:Y:S01]  /*1210*/  LDC R8, c[0x0][0xb0c] ;  /* 0x0002c300ff087b82 */ /* 0x000ee20000000800 */
[----:B-1----:R-:W-:-:S05]  /*1220*/  IMAD.HI.U32 R4, R97, R4, RZ ;  /* 0x0000000461047227 */ /* 0x002fca00078e00ff */
[----:B------:R-:W-:Y:S01]  /*1230*/  SHF.R.U32.HI R4, RZ, R5, R4 ;  /* 0x00000005ff047219 */ /* 0x000fe20000011604 */
[----:B--2---:R-:W-:Y:S01]  /*1240*/  IMAD.HI.U32 R3, R91, R3, RZ ;  /* 0x000000035b037227 */ /* 0x004fe200078e00ff */
[----:B------:R-:W-:-:S04]  /*1250*/  ISETP.NE.AND P0, PT, R2, 0x1, PT ;  /* 0x000000010200780c */ /* 0x000fc80003f05270 */
[----:B----4-:R-:W-:-:S04]  /*1260*/  SHF.R.U32.HI R6, RZ, R6, R3 ;  /* 0x00000006ff067219 */ /* 0x010fc80000011603 */
[----:B------:R-:W-:Y:S02]  /*1270*/  SEL R3, R91, R6, !P0 ;  /* 0x000000065b037207 */ /* 0x000fe40004000000 */
[----:B---3--:R-:W-:-:S04]  /*1280*/  ISETP.NE.AND P1, PT, R8, 0x1, PT ;  /* 0x000000010800780c */ /* 0x008fc80003f25270 */
[----:B------:R-:W-:-:S05]  /*1290*/  SEL R4, R97, R4, !P1 ;  /* 0x0000000461047207 */ /* 0x000fca0004800000 */
[----:B------:R-:W-:Y:S02]  /*12a0*/  IMAD.IADD R5, R3, 0x1, -R4 ;  /* 0x0000000103057824 */ /* 0x000fe400078e0a04 */
[----:B------:R-:W-:Y:S02]  /*12b0*/  IMAD.IADD R3, R4, 0x1, -R3 ;  /* 0x0000000104037824 */ /* 0x000fe400078e0a03 */
[----:B------:R-:W-:Y:S02]  /*12c0*/  IMAD R97, R5, R8, R97 ;  /* 0x0000000805617224 */ /* 0x000fe400078e0261 */
[----:B------:R-:W-:-:S07]  /*12d0*/  IMAD R91, R3, R2, R91 ;  /* 0x00000002035b7224 */ /* 0x000fce00078e025b */
.L_x_16:
[----:B------:R-:W-:Y:S01]  /*12e0*/  BAR.SYNC.DEFER_BLOCKING 0x0 ;  /* 0x0000000000007b1d */ /* 0x000fe20000010000 */
[----:B------:R-:W-:Y:S01]  /*12f0*/  UISETP.NE.AND UP1, UPT, UR8, 0x2, UPT ;  /* 0x000000020800788c */ /* 0x000fe2000bf25270 */
[----:B------:R-:W-:Y:S02]  /*1300*/  ISETP.NE.OR P5, PT, R0, 0x2, !P5 ;  /* 0x000000020000780c */ /* 0x000fe40006fa5670 */
[----:B------:R-:W-:-:S06]  /*1310*/  LOP3.LUT R2, R101, 0x1f, RZ, 0xc0, !PT ;  /* 0x0000001f65027812 */ /* 0x000fcc00078ec0ff */
[----:B------:R-:W-:Y:S05]  /*1320*/  BRA.U UP1, `(.L_x_17) ;  /* 0x0000001101307547 */ /* 0x000fea000b800000 */
[----:B------:R-:W1:Y:S01]  /*1330*/  LDCU UR13, c[0x0][0x38c] ;  /* 0x00007180ff0d77ac */ /* 0x000e620008000800 */
[----:B------:R-:W2:Y:S01]  /*1340*/  LDC R9, c[0x0][0x370] ;  /* 0x0000dc00ff097b82 */ /* 0x000ea20000000800 */
[----:B------:R-:W-:Y:S01]  /*1350*/  PLOP3.LUT P1, PT, PT, PT, UP2, 0x80, 0x8 ;  /* 0x000000000008781c */ /* 0x000fe20003f2f028 */
[----:B------:R-:W-:Y:S01]  /*1360*/  IMAD.MOV.U32 R15, RZ, RZ, 0x1 ;  /* 0x00000001ff0f7424 */ /* 0x000fe200078e00ff */
[----:B------:R-:W-:Y:S01]  /*1370*/  ISETP.EQ.OR P4, PT, R2, RZ, P5 ;  /* 0x000000ff0200720c */ /* 0x000fe20002f82670 */
[----:B------:R-:W-:Y:S01]  /*1380*/  IMAD.MOV.U32 R14, RZ, RZ, RZ ;  /* 0x000000ffff0e7224 */ /* 0x000fe200078e00ff */
[----:B------:R-:W-:Y:S02]  /*1390*/  PLOP3.LUT P1, PT, P1, PT, PT, 0x8, 0x80 ;  /* 0x000000000080781c */ /* 0x000fe40000f2e170 */
[----:B------:R-:W-:Y:S01]  /*13a0*/  CS2R R12, SRZ ;  /* 0x00000000000c7805 */ /* 0x000fe2000001ff00 */
[----:B------:R-:W-:Y:S01]  /*13b0*/  IMAD.MOV.U32 R10, RZ, RZ, 0x1 ;  /* 0x00000001ff0a7424 */ /* 0x000fe200078e00ff */
[----:B------:R-:W4:Y:S01]  /*13c0*/  LDC R0, c[0x0][0x374] ;  /* 0x0000dd00ff007b82 */ /* 0x000f220000000800 */
[----:B------:R-:W2:Y:S01]  /*13d0*/  LDCU.64 UR22, c[0x0][0x348] ;  /* 0x00006900ff1677ac */ /* 0x000ea20008000a00 */
[----:B------:R-:W-:Y:S01]  /*13e0*/  UMOV UR6, URZ ;  /* 0x000000ff00067c82 */ /* 0x000fe20008000000 */
[----:B-1----:R-:W-:-:S04]  /*13f0*/  UIADD3 UR5, UPT, UPT, UR13, 0x7f, URZ ;  /* 0x0000007f0d057890 */ /* 0x002fc8000fffe0ff */
[----:B------:R-:W-:-:S04]  /*1400*/  USHF.R.S32.HI UR4, URZ, 0x1f, UR5 ;  /* 0x0000001fff047899 */ /* 0x000fc80008011405 */
[----:B------:R-:W-:-:S04]  /*1410*/  ULEA.HI UR4, UR4, UR5, URZ, 0x7 ;  /* 0x0000000504047291 */ /* 0x000fc8000f8f38ff */
[----:B------:R-:W-:Y:S02]  /*1420*/  USHF.R.S32.HI UR15, URZ, 0x7, UR4 ;  /* 0x00000007ff0f7899 */ /* 0x000fe40008011404 */
[----:B------:R-:W-:Y:S02]  /*1430*/  UIADD3 UR4, UPT, UPT, UR13, -0x1, URZ ;  /* 0xffffffff0d047890 */ /* 0x000fe4000fffe0ff */
[----:B------:R-:W-:Y:S02]  /*1440*/  UISETP.LT.U32.AND UP0, UPT, UR15, 0x3, UPT ;  /* 0x000000030f00788c */ /* 0x000fe4000bf01070 */
[----:B------:R-:W-:Y:S02]  /*1450*/  UISETP.GE.U32.AND UP1, UPT, UR4, -0xff, UPT ;  /* 0xffffff010400788c */ /* 0x000fe4000bf26070 */
[----:B------:R-:W-:Y:S02]  /*1460*/  USEL UR14, UR15, 0x3, UP0 ;  /* 0x000000030f0e7887 */ /* 0x000fe40008000000 */
[----:B------:R-:W-:-:S02]  /*1470*/  UIADD3 UR13, UPT, UPT, UR13, 0xfe, URZ ;  /* 0x000000fe0d0d7890 */ /* 0x000fc4000fffe0ff */
[----:B------:R-:W-:Y:S02]  /*1480*/  UIADD3 UR5, UPT, UPT, UR14, -0x1, URZ ;  /* 0xffffffff0e057890 */ /* 0x000fe4000fffe0ff */
[----:B------:R-:W-:-:S03]  /*1490*/  UIADD3 UR7, UPT, UPT, UR15, -UR14, URZ ;  /* 0x8000000e0f077290 */ /* 0x000fc6000fffe0ff */
[----:B------:R-:W-:-:S04]  /*14a0*/  @UP1 UIADD3 UR5, UPT, UPT, UR14, URZ, URZ ;  /* 0x000000ff0e051290 */ /* 0x000fc8000fffe0ff */
[----:B--2---:R-:W-:-:S12]  /*14b0*/  UIADD3 UR5, UPT, UPT, UR5, 0x1, URZ ;  /* 0x0000000105057890 */ /* 0x004fd8000fffe0ff */
.L_x_35:
[----:B------:R-:W-:Y:S01]  /*14c0*/  UISETP.NE.AND UP0, UPT, UR37, URZ, UPT ;  /* 0x000000ff2500728c */ /* 0x000fe2000bf05270 */
[----:B------:R-:W1:Y:S08]  /*14d0*/  S2UR UR37, SR_CgaCtaId ;  /* 0x00000000002579c3 */ /* 0x000e700000008800 */
[----:B------:R-:W-:Y:S05]  /*14e0*/  BRA.U UP0, `(.L_x_18) ;  /* 0x0000000100347547 */ /* 0x000fea000b800000 */
[----:B------:R-:W2:Y:S01]  /*14f0*/  S2R R2, SR_CgaCtaId ;  /* 0x0000000000027919 */ /* 0x000ea20000008800 */
[----:B------:R-:W-:-:S04]  /*1500*/  MOV R3, 0x400 ;  /* 0x0000040000037802 */ /* 0x000fc80000000f00 */
[----:B--2---:R-:W-:Y:S02]  /*1510*/  LEA R3, R2, R3, 0x18 ;  /* 0x0000000302037211 */ /* 0x004fe400078ec0ff */
[----:B------:R-:W-:-:S03]  /*1520*/  SHF.L.U32 R2, R10, 0x1f, RZ ;  /* 0x0000001f0a027819 */ /* 0x000fc600000006ff */
[----:B------:R-:W-:-:S04]  /*1530*/  IMAD R3, R12, 0x8, R3 ;  /* 0x000000080c037824 */ /* 0x000fc800078e0203 */
[----:B------:R-:W2:Y:S02]  /*1540*/  SYNCS.PHASECHK.TRANS64.TRYWAIT P0, [R3+URZ+0xc0], R2 ;  /* 0x0000c002030075a7 */ /* 0x000ea400080011ff */
[----:B--2---:R-:W-:Y:S05]  /*1550*/  @!P0 BRA `(.L_x_19) ;  /* 0x0000004800d48947 */ /* 0x004fea0003800000 */
.L_x_94:
[----:B------:R-:W-:Y:S01]  /*1560*/  VIADD R12, R12, 0x1 ;  /* 0x000000010c0c7836 */ /* 0x000fe20000000000 */
[----:B------:R2:W-:Y:S04]  /*1570*/  SYNCS.ARRIVE.TRANS64.A1T0 RZ, [R3+URZ+0xb0], RZ ;  /* 0x0000b0ff03ff79a7 */ /* 0x0005e800081000ff */
[----:B------:R-:W-:-:S04]  /*1580*/  ISETP.NE.AND P0, PT, R12, 0x2, PT ;  /* 0x000000020c00780c */ /* 0x000fc80003f05270 */
[----:B------:R-:W-:Y:S02]  /*1590*/  SEL R12, R12, RZ, P0 ;  /* 0x000000ff0c0c7207 */ /* 0x000fe40000000000 */
[----:B--2---:R-:W-:-:S04]  /*15a0*/  SEL R3, RZ, 0x1, P0 ;  /* 0x00000001ff037807 */ /* 0x004fc80000000000 */
[----:B------:R-:W-:-:S07]  /*15b0*/  LOP3.LUT R10, R10, R3, RZ, 0x3c, !PT ;  /* 0x000000030a0a7212 */ /* 0x000fce00078e3cff */
.L_x_18:
[----:B------:R-:W-:Y:S01]  /*15c0*/  UMOV UR4, 0x400 ;  /* 0x0000040000047882 */ /* 0x000fe20000000000 */
[----:B------:R-:W-:Y:S01]  /*15d0*/  SHF.L.U32 R2, R15, 0x1f, RZ ;  /* 0x0000001f0f027819 */ /* 0x000fe200000006ff */
[----:B-1----:R-:W-:Y:S01]  /*15e0*/  ULEA UR4, UR37, UR4, 0x18 ;  /* 0x0000000425047291 */ /* 0x002fe2000f8ec0ff */
[----:B------:R-:W-:Y:S01]  /*15f0*/  R2UR UR35, R97 ;  /* 0x00000000612372ca */ /* 0x000fe200000e0000 */
[----:B------:R-:W-:Y:S01]  /*1600*/  UISETP.GE.U32.AND UP0, UPT, UR13, 0xff, UPT ;  /* 0x000000ff0d00788c */ /* 0x000fe2000bf06070 */
[----:B------:R-:W-:Y:S01]  /*1610*/  R2UR UR11, R91 ;  /* 0x000000005b0b72ca */ /* 0x000fe200000e0000 */
[----:B------:R-:W-:Y:S01]  /*1620*/  ULEA UR8, UR6, UR4, 0x3 ;  /* 0x0000000406087291 */ /* 0x000fe2000f8e18ff */
[----:B------:R-:W-:-:S08]  /*1630*/  UMOV UR24, URZ ;  /* 0x000000ff00187c82 */ /* 0x000fd00008000000 */
[----:B------:R1:W2:Y:S01]  /*1640*/  SYNCS.PHASECHK.TRANS64.TRYWAIT P0, [UR8+0x18], R2 ;  /* 0x00001802ff0075a7 */ /* 0x0002a20008001108 */
[----:B------:R-:W-:Y:S02]  /*1650*/  USHF.L.U32 UR35, UR35, 0x6, URZ ;  /* 0x0000000623237899 */ /* 0x000fe400080006ff */
[----:B------:R-:W-:Y:S01]  /*1660*/  USHF.L.U32 UR11, UR11, 0x6, URZ ;  /* 0x000000060b0b7899 */ /* 0x000fe200080006ff */
[----:B------:R-:W-:Y:S11]  /*1670*/  BRA.U !UP0, `(.L_x_20) ;  /* 0x0000000108a47547 */ /* 0x000ff6000b800000 */
[----:B------:R-:W-:Y:S01]  /*1680*/  UMOV UR16, URZ ;  /* 0x000000ff00107c82 */ /* 0x000fe20008000000 */
[----:B------:R-:W-:-:S05]  /*1690*/  UMOV UR17, UR6 ;  /* 0x0000000600117c82 */ /* 0x000fca0008000000 */
.L_x_25:
[----:B-1----:R-:W-:Y:S01]  /*16a0*/  ULEA UR33, UR17, UR4, 0x3 ;  /* 0x0000000411217291 */ /* 0x002fe2000f8e18ff */
[----:B--2---:R-:W-:Y:S01]  /*16b0*/  @!P5 MOV R3, 0x4000 ;  /* 0x000040000003d802 */ /* 0x004fe20000000f00 */
[----:B--2---:R-:W-:Y:S10]  /*16c0*/  @P0 BRA `(.L_x_21) ;  /* 0x00000000000c0947 */ /* 0x004ff40003800000 */
[----:B------:R-:W-:-:S04]  /*16d0*/  SHF.L.U32 R5, R15, 0x1f, RZ ;  /* 0x0000001f0f057819 */ /* 0x000fc800000006ff */
[----:B------:R-:W2:Y:S02]  /*16e0*/  SYNCS.PHASECHK.TRANS64.TRYWAIT P0, [UR33+0x18], R5 ;  /* 0x00001805ff0075a7 */ /* 0x000ea40008001121 */
[----:B--2---:R-:W-:Y:S05]  /*16f0*/  @!P0 BRA `(.L_x_22) ;  /* 0x0000004800808947 */ /* 0x004fea0003800000 */
.L_x_21:
[----:B------:R2:W-:Y:S01]  /*1700*/  @!P5 SYNCS.ARRIVE.TRANS64 RZ, [UR33], R3 ;  /* 0x00000003ffffd9a7 */ /* 0x0005e20008000021 */
[----:B------:R-:W-:Y:S04]  /*1710*/  BSSY.RECONVERGENT B0, `(.L_x_23) ;  /* 0x0000003000007945 */ /* 0x000fe80003800200 */
[----:B------:R-:W-:Y:S05]  /*1720*/  @P4 BRA `(.L_x_24) ;  /* 0x0000000000044947 */ /* 0x000fea0003800000 */
[----:B------:R-:W-:Y:S05]  /*1730*/  BPT.TRAP 0x1 ;  /* 0x000000040000795c */ /* 0x000fea0000300000 */
.L_x_24:
[----:B------:R-:W-:Y:S05]  /*1740*/  BSYNC.RECONVERGENT B0 ;  /* 0x0000000000007941 */ /* 0x000fea0003800200 */
.L_x_23:
[----:B------:R-:W-:Y:S02]  /*1750*/  UIADD3 UR6, UPT, UPT, UR17, 0x1, URZ ;  /* 0x0000000111067890 */ /* 0x000fe4000fffe0ff */
[----:B------:R-:W-:Y:S02]  /*1760*/  UIADD3 UR26, UP1, UPT, UR22, 0x80, URZ ;  /* 0x00000080161a7890 */ /* 0x000fe4000ff3e0ff */
[----:B------:R-:W-:Y:S02]  /*1770*/  UISETP.NE.AND UP0, UPT, UR6, 0x3, UPT ;  /* 0x000000030600788c */ /* 0x000fe4000bf05270 */
[----:B------:R-:W-:Y:S02]  /*1780*/  USHF.L.U32 UR34, UR16, 0x7, URZ ;  /* 0x0000000710227899 */ /* 0x000fe400080006ff */
[----:B------:R-:W-:Y:S02]  /*1790*/  USEL UR9, URZ, 0x1, UP0 ;  /* 0x00000001ff097887 */ /* 0x000fe40008000000 */
[----:B------:R-:W-:-:S02]  /*17a0*/  USEL UR6, UR6, URZ, UP0 ;  /* 0x000000ff06067287 */ /* 0x000fc40008000000 */
[----:B------:R-:W-:Y:S02]  /*17b0*/  UIADD3 UR20, UP0, UPT, UR22, 0x180, URZ ;  /* 0x0000018016147890 */ /* 0x000fe4000ff1e0ff */
[----:B------:R-:W-:Y:S01]  /*17c0*/  ULEA UR8, UR6, UR4, 0x3 ;  /* 0x0000000406087291 */ /* 0x000fe2000f8e18ff */
[----:B------:R-:W-:Y:S01]  /*17d0*/  LOP3.LUT R15, R15, UR9, RZ, 0x3c, !PT ;  /* 0x000000090f0f7c12 */ /* 0x000fe2000f8e3cff */
[----:B------:R-:W-:Y:S02]  /*17e0*/  UIADD3.X UR27, UPT, UPT, URZ, UR23, URZ, UP1, !UPT ;  /* 0x00000017ff1b7290 */ /* 0x000fe40008ffe4ff */
[----:B------:R-:W-:Y:S01]  /*17f0*/  UIADD3.X UR21, UPT, UPT, URZ, UR23, URZ, UP0, !UPT ;  /* 0x00000017ff157290 */ /* 0x000fe200087fe4ff */
[----:B-1----:R-:W-:Y:S01]  /*1800*/  SHF.L.U32 R2, R15, 0x1f, RZ ;  /* 0x0000001f0f027819 */ /* 0x002fe200000006ff */
[----:B------:R-:W-:Y:S01]  /*1810*/  UMOV UR18, 0x0 ;  /* 0x0000000000127882 */ /* 0x000fe20000000000 */
[----:B------:R-:W-:Y:S01]  /*1820*/  UMOV UR19, 0x10000000 ;  /* 0x1000000000137882 */ /* 0x000fe20000000000 */
[----:B------:R-:W-:Y:S01]  /*1830*/  UMOV UR12, UR36 ;  /* 0x00000024000c7c82 */ /* 0x000fe20008000000 */
[----:B------:R1:W1:Y:S01]  /*1840*/  SYNCS.PHASECHK.TRANS64.TRYWAIT P0, [UR8+0x18], R2 ;  /* 0x00001802ff0075a7 */ /* 0x0002620008001108 */
[----:B------:R-:W-:Y:S01]  /*1850*/  ULEA UR8, UR17, UR4, 0xd ;  /* 0x0000000411087291 */ /* 0x000fe2000f8e68ff */
[----:B------:R-:W-:Y:S01]  /*1860*/  UMOV UR9, UR33 ;  /* 0x0000002100097c82 */ /* 0x000fe20008000000 */
[----:B------:R-:W-:-:S02]  /*1870*/  UMOV UR10, UR34 ;  /* 0x00000022000a7c82 */ /* 0x000fc40008000000 */
[----:B------:R-:W-:Y:S02]  /*1880*/  UIADD3 UR32, UPT, UPT, UR8, 0x2400, URZ ;  /* 0x0000240008207890 */ /* 0x000fe4000fffe0ff */
[----:B------:R-:W-:Y:S02]  /*1890*/  UIADD3 UR8, UPT, UPT, UR8, 0x8400, URZ ;  /* 0x0000840008087890 */ /* 0x000fe4000fffe0ff */
[----:B------:R-:W-:Y:S01]  /*18a0*/  UIADD3 UR16, UPT, UPT, UR16, 0x1, URZ ;  /* 0x0000000110107890 */ /* 0x000fe2000fffe0ff */
[----:B------:R-:W-:Y:S01]  /*18b0*/  UMOV UR24, UR5 ;  /* 0x0000000500187c82 */ /* 0x000fe20008000000 */
[----:B------:R-:W-:Y:S02]  /*18c0*/  UMOV UR17, UR6 ;  /* 0x0000000600117c82 */ /* 0x000fe40008000000 */
[----:B------:R-:W-:Y:S01]  /*18d0*/  UISETP.NE.AND UP0, UPT, UR16, UR5, UPT ;  /* 0x000000051000728c */ /* 0x000fe2000bf05270 */
[----:B------:R1:W-:Y:S02]  /*18e0*/  UTMALDG.3D [UR32], [UR26], desc[UR18] ;  /* 0x000012201a0075b4 */ /* 0x0003e40008011000 */
[----:B------:R1:W-:Y:S06]  /*18f0*/  UTMALDG.3D [UR8], [UR20], desc[UR18] ;  /* 0x00001208140075b4 */ /* 0x0003ec0008011000 */
[----:B------:R-:W-:Y:S05]  /*1900*/  BRA.U UP0, `(.L_x_25) ;  /* 0xfffffffd00647547 */ /* 0x000fea000b83ffff */
.L_x_20:
[----:B-1----:R-:W-:Y:S01]  /*1910*/  ULEA UR8, UR6, UR4, 0x3 ;  /* 0x0000000406087291 */ /* 0x002fe2000f8e18ff */
[----:B------:R-:W-:Y:S01]  /*1920*/  SHF.L.U32 R2, R15, 0x1f, RZ ;  /* 0x0000001f0f027819 */ /* 0x000fe200000006ff */
[----:B------:R-:W-:Y:S01]  /*1930*/  @!P1 SYNCS.ARRIVE.TRANS64.A1T0 RZ, [UR4+0x48], RZ ;  /* 0x000048ffffff99a7 */ /* 0x000fe20008100004 */
[----:B------:R-:W-:-:S06]  /*1940*/  UISETP.GT.AND UP0, UPT, UR15, UR14, UPT ;  /* 0x0000000e0f00728c */ /* 0x000fcc000bf04270 */
[----:B--2---:R1:W2:Y:S03]  /*1950*/  SYNCS.PHASECHK.TRANS64.TRYWAIT P0, [UR8+0x18], R2 ;  /* 0x00001802ff0075a7 */ /* 0x0042a60008001108 */
[----:B------:R-:W-:Y:S05]  /*1960*/  BRA.U !UP0, `(.L_x_26) ;  /* 0x0000000108a87547 */ /* 0x000fea000b800000 */
[----:B------:R-:W-:Y:S01]  /*1970*/  UIADD3 UR21, UPT, UPT, UR7, UR24, URZ ;  /* 0x0000001807157290 */ /* 0x000fe2000fffe0ff */
[----:B------:R-:W-:-:S11]  /*1980*/  UMOV UR25, UR6 ;  /* 0x0000000600197c82 */ /* 0x000fd60008000000 */
.L_x_31:
[----:B-1----:R-:W-:Y:S01]  /*1990*/  ULEA UR17, UR25, UR4, 0x3 ;  /* 0x0000000419117291 */ /* 0x002fe2000f8e18ff */
[----:B--2---:R-:W-:Y:S01]  /*19a0*/  @!P5 MOV R3, 0x4000 ;  /* 0x000040000003d802 */ /* 0x004fe20000000f00 */
[----:B--2---:R-:W-:Y:S10]  /*19b0*/  @P0 BRA `(.L_x_27) ;  /* 0x00000000000c0947 */ /* 0x004ff40003800000 */
[----:B------:R-:W-:-:S04]  /*19c0*/  SHF.L.U32 R5, R15, 0x1f, RZ ;  /* 0x0000001f0f057819 */ /* 0x000fc800000006ff */
[----:B------:R-:W2:Y:S02]  /*19d0*/  SYNCS.PHASECHK.TRANS64.TRYWAIT P0, [UR17+0x18], R5 ;  /* 0x00001805ff0075a7 */ /* 0x000ea40008001111 */
[----:B--2---:R-:W-:Y:S05]  /*19e0*/  @!P0 BRA `(.L_x_28) ;  /* 0x0000004400dc8947 */ /* 0x004fea0003800000 */
.L_x_27:
[----:B------:R2:W-:Y:S01]  /*19f0*/  @!P5 SYNCS.ARRIVE.TRANS64 RZ, [UR17], R3 ;  /* 0x00000003ffffd9a7 */ /* 0x0005e20008000011 */
[----:B------:R-:W-:Y:S04]  /*1a00*/  BSSY.RECONVERGENT B0, `(.L_x_29) ;  /* 0x0000003000007945 */ /* 0x000fe80003800200 */
[----:B------:R-:W-:Y:S05]  /*1a10*/  @P4 BRA `(.L_x_30) ;  /* 0x0000000000044947 */ /* 0x000fea0003800000 */
[----:B------:R-:W-:Y:S05]  /*1a20*/  BPT.TRAP 0x1 ;  /* 0x000000040000795c */ /* 0x000fea0000300000 */
.L_x_30:
[----:B------:R-:W-:Y:S05]  /*1a30*/  BSYNC.RECONVERGENT B0 ;  /* 0x0000000000007941 */ /* 0x000fea0003800200 */
.L_x_29:
        /* <DEDUP_REMOVED lines=20> */
[----:B------:R-:W-:Y:S01]  /*1b80*/  UIADD3 UR8, UPT, UPT, UR8, 0x8400, URZ ;  /* 0x0000840008087890 */ /* 0x000fe2000fffe0ff */
[----:B------:R-:W-:Y:S01]  /*1b90*/  UMOV UR9, UR17 ;  /* 0x0000001100097c82 */ /* 0x000fe20008000000 */
[----:B------:R-:W-:Y:S01]  /*1ba0*/  UMOV UR10, UR18 ;  /* 0x00000012000a7c82 */ /* 0x000fe20008000000 */
[----:B------:R-:W-:Y:S01]  /*1bb0*/  UIADD3 UR24, UPT, UPT, UR24, 0x1, URZ ;  /* 0x0000000118187890 */ /* 0x000fe2000fffe0ff */
[----:B------:R-:W-:-:S03]  /*1bc0*/  UMOV UR25, UR6 ;  /* 0x0000000600197c82 */ /* 0x000fc60008000000 */
[----:B------:R1:W-:Y:S01]  /*1bd0*/  UTMALDG.3D [UR16], [UR30], desc[UR26] ;  /* 0x00001a101e0075b4 */ /* 0x0003e20008011000 */
[----:B------:R-:W-:Y:S01]  /*1be0*/  UISETP.NE.AND UP0, UPT, UR24, UR21, UPT ;  /* 0x000000151800728c */ /* 0x000fe2000bf05270 */
[----:B------:R1:W-:Y:S08]  /*1bf0*/  UTMALDG.3D [UR8], [UR28], desc[UR26] ;  /* 0x00001a081c0075b4 */ /* 0x0003f00008011000 */
[----:B------:R-:W-:Y:S05]  /*1c00*/  BRA.U UP0, `(.L_x_31) ;  /* 0xfffffffd00607547 */ /* 0x000fea000b83ffff */
.L_x_26:
[C---:B-1----:R-:W-:Y:S01]  /*1c10*/  LEA R2, R14.reuse, UR4, 0x3 ;  /* 0x000000040e027c11 */ /* 0x042fe2000f8e18ff */
[----:B------:R-:W-:Y:S01]  /*1c20*/  NOP ;  /* 0x0000000000007918 */ /* 0x000fe20000000000 */
[----:B--2---:R-:W-:Y:S02]  /*1c30*/  SHF.L.U32 R3, R13, 0x1f, RZ ;  /* 0x0000001f0d037819 */ /* 0x004fe400000006ff */
[----:B------:R-:W-:Y:S02]  /*1c40*/  LEA R4, R14, UR4, 0x4 ;  /* 0x000000040e047c11 */ /* 0x000fe4000f8e20ff */
[----:B------:R-:W1:Y:S02]  /*1c50*/  SYNCS.PHASECHK.TRANS64.TRYWAIT P0, [R2+URZ+0x50], R3 ;  /* 0x00005003020075a7 */ /* 0x000e6400080011ff */
[----:B-1----:R-:W-:Y:S05]  /*1c60*/  @!P0 BRA `(.L_x_32) ;  /* 0x0000004400548947 */ /* 0x002fea0003800000 */
.L_x_97:
[----:B------:R-:W2:Y:S01]  /*1c70*/  LDS.128 R4, [R4+0xe0] ;  /* 0x0000e00004047984 */ /* 0x000ea20000000c00 */
[----:B---3--:R-:W-:Y:S01]  /*1c80*/  ISETP.GE.AND P0, PT, R40, 0x1, PT ;  /* 0x000000012800780c */ /* 0x008fe20003f06270 */
[----:B-1----:R-:W-:Y:S01]  /*1c90*/  VIADD R2, R2, 0x60 ;  /* 0x0000006002027836 */ /* 0x002fe20000000000 */
[----:B------:R-:W-:Y:S01]  /*1ca0*/  @!PT LDS RZ, [RZ] ;  /* 0x00000000fffff984 */ /* 0x000fe20000000800 */
[----:B------:R-:W-:Y:S01]  /*1cb0*/  @!PT LDS RZ, [RZ] ;  /* 0x00000000fffff984 */ /* 0x000fe20000000800 */
[----:B------:R-:W-:Y:S01]  /*1cc0*/  @!PT LDS RZ, [RZ] ;  /* 0x00000000fffff984 */ /* 0x000fe20000000800 */
[----:B------:R-:W-:Y:S01]  /*1cd0*/  @!PT LDS RZ, [RZ] ;  /* 0x00000000fffff984 */ /* 0x000fe20000000800 */
[----:B------:R1:W-:Y:S06]  /*1ce0*/  MEMBAR.ALL.CTA ;  /* 0x0000000000007992 */ /* 0x0003ec0000008000 */
[----:B-1----:R-:W1:Y:S01]  /*1cf0*/  FENCE.VIEW.ASYNC.S ;  /* 0x00000000000073c6 */ /* 0x002e620000000000 */
[----:B------:R-:W-:-:S04]  /*1d00*/  PRMT R2, RZ, 0x654, R2 ;  /* 0x00000654ff027816 */ /* 0x000fc80000000002 */
[----:B-1----:R1:W-:Y:S01]  /*1d10*/  SYNCS.ARRIVE.TRANS64.RED.A1T0 RZ, [R2+URZ], RZ ;  /* 0x000000ff02ff79a7 */ /* 0x0023e200081004ff */
[----:B--2---:R-:W-:-:S13]  /*1d20*/  LOP3.LUT P2, RZ, R6, 0x1, RZ, 0xc0, !PT ;  /* 0x0000000106ff7812 */ /* 0x004fda000784c0ff */
[----:B------:R-:W-:Y:S01]  /*1d30*/  @P2 SHF.R.U32.HI R3, RZ, 0x10, R5 ;  /* 0x00000010ff032819 */ /* 0x000fe20000011605 */
[----:B------:R-:W-:Y:S01]  /*1d40*/  VOTEU.ANY UP0, P2 ;  /* 0x0000000000ff7886 */ /* 0x000fe20001000100 */
[----:B------:R-:W-:Y:S02]  /*1d50*/  @P2 MOV R11, R4 ;  /* 0x00000004000b2202 */ /* 0x000fe40000000f00 */
[----:B------:R-:W-:Y:S02]  /*1d60*/  @P2 R2UR.BROADCAST UR8, R3 ;  /* 0x00000000030822ca */ /* 0x000fe400008e0000 */
[----:B------:R-:W-:-:S11]  /*1d70*/  @P2 LOP3.LUT R8, R5, 0xffff, RZ, 0xc0, !PT ;  /* 0x0000ffff05082812 */ /* 0x000fd600078ec0ff */
[----:B------:R-:W-:Y:S01]  /*1d80*/  @UP0 UMOV UR36, UR8 ;  /* 0x0000000800240c82 */ /* 0x000fe20008000000 */
[----:B-1----:R-:W-:Y:S05]  /*1d90*/  @!P0 BRA `(.L_x_33) ;  /* 0x0000000000b88947 */ /* 0x002fea0003800000 */
[----:B------:R-:W4:Y:S01]  /*1da0*/  LDC.64 R4, c[0x0][0xb18] ;  /* 0x0002c600ff047b82 */ /* 0x000f220000000a00 */
[----:B------:R-:W-:-:S07]  /*1db0*/  ISETP.NE.AND P3, PT, R40, 0x1, PT ;  /* 0x000000012800780c */ /* 0x000fce0003f65270 */
[----:B------:R-:W1:Y:S08]  /*1dc0*/  LDC.64 R6, c[0x0][0xb10] ;  /* 0x0002c400ff067b82 */ /* 0x000e700000000a00 */
[----:B------:R-:W2:Y:S08]  /*1dd0*/  LDC R16, c[0x0][0xb20] ;  /* 0x0002c800ff107b82 */ /* 0x000eb00000000800 */
[----:B------:R-:W3:Y:S01]  /*1de0*/  LDC R18, c[0x0][0xb0c] ;  /* 0x0002c300ff127b82 */ /* 0x000ee20000000800 */
[----:B----4-:R-:W-:Y:S01]  /*1df0*/  IMAD.HI.U32 R17, R0, R5, RZ ;  /* 0x0000000500117227 */ /* 0x010fe200078e00ff */
[----:B------:R-:W-:-:S03]  /*1e00*/  ISETP.NE.AND P0, PT, R4, 0x1, PT ;  /* 0x000000010400780c */ /* 0x000fc60003f05270 */
[----:B------:R-:W-:-:S03]  /*1e10*/  IMAD.HI.U32 R5, R8, R5, RZ ;  /* 0x0000000508057227 */ /* 0x000fc600078e00ff */
[----:B------:R-:W4:Y:S01]  /*1e20*/  LDC.64 R2, c[0x0][0xb28] ;  /* 0x0002ca00ff027b82 */ /* 0x000f220000000a00 */
[----:B-1----:R-:W-:-:S04]  /*1e30*/  IMAD.HI.U32 R20, R9, R6, RZ ;  /* 0x0000000609147227 */ /* 0x002fc800078e00ff */
[----:B------:R-:W-:Y:S01]  /*1e40*/  IMAD.HI.U32 R22, R11, R6, RZ ;  /* 0x000000060b167227 */ /* 0x000fe200078e00ff */
[----:B------:R-:W-:Y:S02]  /*1e50*/  SHF.R.U32.HI R20, RZ, R7, R20 ;  /* 0x00000007ff147219 */ /* 0x000fe40000011614 */
[-C--:B--2---:R-:W-:Y:S02]  /*1e60*/  SHF.R.U32.HI R17, RZ, R16.reuse, R17 ;  /* 0x00000010ff117219 */ /* 0x084fe40000011611 */
[----:B------:R-:W-:Y:S02]  /*1e70*/  SHF.R.U32.HI R5, RZ, R16, R5 ;  /* 0x00000010ff057219 */ /* 0x000fe40000011605 */
[----:B------:R-:W-:Y:S02]  /*1e80*/  SEL R17, R0, R17, !P0 ;  /* 0x0000001100117207 */ /* 0x000fe40004000000 */
[----:B------:R-:W-:Y:S02]  /*1e90*/  SHF.R.U32.HI R22, RZ, R7, R22 ;  /* 0x00000007ff167219 */ /* 0x000fe40000011616 */
[----:B---3--:R-:W-:-:S02]  /*1ea0*/  ISETP.NE.AND P1, PT, R18, 0x1, PT ;  /* 0x000000011200780c */ /* 0x008fc40003f25270 */
[----:B------:R-:W-:Y:S02]  /*1eb0*/  SEL R5, R8, R5, !P0 ;  /* 0x0000000508057207 */ /* 0x000fe40004000000 */
[----:B------:R-:W-:Y:S02]  /*1ec0*/  SEL R19, R9, R20, !P1 ;  /* 0x0000001409137207 */ /* 0x000fe40004800000 */
[----:B------:R-:W-:Y:S01]  /*1ed0*/  SEL R7, R11, R22, !P1 ;  /* 0x000000160b077207 */ /* 0x000fe20004800000 */
[----:B----4-:R-:W-:-:S04]  /*1ee0*/  IMAD.HI.U32 R20, R17, R2, RZ ;  /* 0x0000000211147227 */ /* 0x010fc800078e00ff */
[----:B------:R-:W-:Y:S01]  /*1ef0*/  IMAD.HI.U32 R6, R19, R2, RZ ;  /* 0x0000000213067227 */ /* 0x000fe200078e00ff */
[----:B------:R-:W-:-:S04]  /*1f00*/  @P3 SHF.R.U32.HI R17, RZ, R3, R20 ;  /* 0x00000003ff113219 */ /* 0x000fc80000011614 */
[----:B------:R-:W-:Y:S01]  /*1f10*/  @P3 SHF.R.U32.HI R19, RZ, R3, R6 ;  /* 0x00000003ff133219 */ /* 0x000fe20000011606 */
[----:B------:R-:W-:-:S04]  /*1f20*/  IMAD R17, R40, R17, RZ ;  /* 0x0000001128117224 */ /* 0x000fc800078e02ff */
[----:B------:R-:W-:Y:S01]  /*1f30*/  IMAD R6, R40, R19, RZ ;  /* 0x0000001328067224 */ /* 0x000fe200078e02ff */
[C---:B------:R-:W-:Y:S02]  /*1f40*/  ISETP.GE.AND P0, PT, R5.reuse, R17, PT ;  /* 0x000000110500720c */ /* 0x040fe40003f06270 */
[----:B------:R-:W-:Y:S02]  /*1f50*/  IADD3 R17, PT, PT, -R5, RZ, RZ ;  /* 0x000000ff05117210 */ /* 0x000fe40007ffe1ff */
[----:B------:R-:W-:Y:S01]  /*1f60*/  ISETP.GE.OR P0, PT, R7, R6, P0 ;  /* 0x000000060700720c */ /* 0x000fe20000706670 */
[----:B------:R-:W-:-:S04]  /*1f70*/  IMAD.HI.U32 R6, R5, R2, RZ ;  /* 0x0000000205067227 */ /* 0x000fc800078e00ff */
[----:B------:R-:W-:Y:S01]  /*1f80*/  IMAD R8, R4, R17, R8 ;  /* 0x0000001104087224 */ /* 0x000fe200078e0208 */
[----:B------:R-:W-:-:S04]  /*1f90*/  SHF.R.U32.HI R6, RZ, R3, R6 ;  /* 0x00000003ff067219 */ /* 0x000fc80000011606 */
[----:B------:R-:W-:-:S03]  /*1fa0*/  SEL R6, R5, R6, !P3 ;  /* 0x0000000605067207 */ /* 0x000fc60005800000 */
[----:B------:R-:W-:-:S04]  /*1fb0*/  @!P0 IMAD.HI.U32 R16, R7, R2, RZ ;  /* 0x0000000207108227 */ /* 0x000fc800078e00ff */
[----:B------:R-:W-:Y:S01]  /*1fc0*/  IMAD.MOV R2, RZ, RZ, -R6 ;  /* 0x000000ffff027224 */ /* 0x000fe200078e0a06 */
[----:B------:R-:W-:-:S03]  /*1fd0*/  @!P0 SHF.R.U32.HI R16, RZ, R3, R16 ;  /* 0x00000003ff108219 */ /* 0x000fc60000011610 */
[----:B------:R-:W-:Y:S01]  /*1fe0*/  IMAD R2, R40, R2, R5 ;  /* 0x0000000228027224 */ /* 0x000fe200078e0205 */
[----:B------:R-:W-:-:S05]  /*1ff0*/  @!P0 SEL R3, R7, R16, !P3 ;  /* 0x0000001007038207 */ /* 0x000fca0005800000 */
[--C-:B------:R-:W-:Y:S02]  /*2000*/  @!P0 IMAD.IADD R6, R6, 0x1, -R3.reuse ;  /* 0x0000000106068824 */ /* 0x100fe400078e0a03 */
[----:B------:R-:W-:Y:S01]  /*2010*/  @!P0 IMAD R3, R2, R19, R3 ;  /* 0x0000001302038224 */ /* 0x000fe200078e0203 */
[----:B------:R-:W-:Y:S01]  /*2020*/  IADD3 R2, PT, PT, -R7, RZ, RZ ;  /* 0x000000ff07027210 */ /* 0x000fe20007ffe1ff */
[----:B------:R-:W-:Y:S02]  /*2030*/  @!P0 IMAD R5, R40, R6, R7 ;  /* 0x0000000628058224 */ /* 0x000fe400078e0207 */
[----:B------:R-:W-:Y:S02]  /*2040*/  @!P0 IMAD.MOV.U32 R7, RZ, RZ, R3 ;  /* 0x000000ffff078224 */ /* 0x000fe400078e0003 */
[----:B------:R-:W-:Y:S02]  /*2050*/  IMAD R2, R18, R2, R11 ;  /* 0x0000000212027224 */ /* 0x000fe400078e020b */
[----:B------:R-:W-:-:S02]  /*2060*/  IMAD R8, R5, R4, R8 ;  /* 0x0000000405087224 */ /* 0x000fc400078e0208 */
[----:B------:R-:W-:Y:S02]  /*2070*/  IMAD R11, R7, R18, R2 ;  /* 0x00000012070b7224 */ /* 0x000fe400078e0202 */
.L_x_33:
[----:B------:R-:W1:Y:S02]  /*2080*/  LDCU UR8, c[0x0][0xb30] ;  /* 0x00016600ff0877ac */ /* 0x000e640008000800 */
[----:B-1----:R-:W-:-:S09]  /*2090*/  UISETP.NE.AND UP0, UPT, UR8, 0x1, UPT ;  /* 0x000000010800788c */ /* 0x002fd2000bf05270 */
[----:B------:R-:W-:Y:S05]  /*20a0*/  BRA.U UP0, `(.L_x_34) ;  /* 0x0000000100407547 */ /* 0x000fea000b800000 */
[----:B------:R-:W1:Y:S08]  /*20b0*/  LDC.64 R4, c[0x0][0xb10] ;  /* 0x0002c400ff047b82 */ /* 0x000e700000000a00 */
[----:B------:R-:W2:Y:S08]  /*20c0*/  LDC.64 R2, c[0x0][0xb18] ;  /* 0x0002c600ff027b82 */ /* 0x000eb00000000a00 */
[----:B------:R-:W3:Y:S08]  /*20d0*/  LDC R6, c[0x0][0xb20] ;  /* 0x0002c800ff067b82 */ /* 0x000ef00000000800 */
[----:B------:R-:W4:Y:S01]  /*20e0*/  LDC R16, c[0x0][0xb0c] ;  /* 0x0002c300ff107b82 */ /* 0x000f220000000800 */
[----:B-1----:R-:W-:-:S05]  /*20f0*/  IMAD.HI.U32 R4, R11, R4, RZ ;  /* 0x000000040b047227 */ /* 0x002fca00078e00ff */
[----:B------:R-:W-:Y:S01]  /*2100*/  SHF.R.U32.HI R4, RZ, R5, R4 ;  /* 0x00000005ff047219 */ /* 0x000fe20000011604 */
[----:B--2---:R-:W-:Y:S01]  /*2110*/  IMAD.HI.U32 R3, R8, R3, RZ ;  /* 0x0000000308037227 */ /* 0x004fe200078e00ff */
[----:B------:R-:W-:-:S04]  /*2120*/  ISETP.NE.AND P0, PT, R2, 0x1, PT ;  /* 0x000000010200780c */ /* 0x000fc80003f05270 */
[----:B---3--:R-:W-:-:S04]  /*2130*/  SHF.R.U32.HI R3, RZ, R6, R3 ;  /* 0x00000006ff037219 */ /* 0x008fc80000011603 */
[----:B------:R-:W-:Y:S02]  /*2140*/  SEL R3, R8, R3, !P0 ;  /* 0x0000000308037207 */ /* 0x000fe40004000000 */
[----:B----4-:R-:W-:-:S04]  /*2150*/  ISETP.NE.AND P1, PT, R16, 0x1, PT ;  /* 0x000000011000780c */ /* 0x010fc80003f25270 */
[----:B------:R-:W-:-:S05]  /*2160*/  SEL R4, R11, R4, !P1 ;  /* 0x000000040b047207 */ /* 0x000fca0004800000 */
[----:B------:R-:W-:Y:S02]  /*2170*/  IMAD.IADD R5, R3, 0x1, -R4 ;  /* 0x0000000103057824 */ /* 0x000fe400078e0a04 */
[----:B------:R-:W-:Y:S02]  /*2180*/  IMAD.IADD R3, R4, 0x1, -R3 ;  /* 0x0000000104037824 */ /* 0x000fe400078e0a03 */
[----:B------:R-:W-:Y:S02]  /*2190*/  IMAD R11, R5, R16, R11 ;  /* 0x00000010050b7224 */ /* 0x000fe400078e020b */
[----:B------:R-:W-:-:S07]  /*21a0*/  IMAD R8, R3, R2, R8 ;  /* 0x0000000203087224 */ /* 0x000fce00078e0208 */
.L_x_34:
[----:B------:R-:W-:Y:S01]  /*21b0*/  VIADD R14, R14, 0x1 ;  /* 0x000000010e0e7836 */ /* 0x000fe20000000000 */
[----:B------:R-:W-:Y:S01]  /*21c0*/  PLOP3.LUT P1, PT, PT, PT, PT, 0x80, 0x8 ;  /* 0x000000000008781c */ /* 0x000fe20003f2f070 */
[----:B------:R-:W-:Y:S02]  /*21d0*/  IMAD.IADD R97, R11, 0x1, R90 ;  /* 0x000000010b617824 */ /* 0x000fe400078e025a */
[----:B------:R-:W-:Y:S01]  /*21e0*/  IMAD.IADD R91, R8, 0x1, R79 ;  /* 0x00000001085b7824 */ /* 0x000fe200078e024f */
[----:B------:R-:W-:-:S04]  /*21f0*/  ISETP.NE.AND P0, PT, R14, 0x2, PT ;  /* 0x000000020e00780c */ /* 0x000fc80003f05270 */
[----:B------:R-:W-:Y:S02]  /*2200*/  SEL R2, RZ, 0x1, P0 ;  /* 0x00000001ff027807 */ /* 0x000fe40000000000 */
[----:B------:R-:W-:Y:S02]  /*2210*/  SEL R14, R14, RZ, P0 ;  /* 0x000000ff0e0e7207 */ /* 0x000fe40000000000 */
[----:B------:R-:W-:Y:S01]  /*2220*/  LOP3.LUT R13, R13, R2, RZ, 0x3c, !PT ;  /* 0x000000020d0d7212 */ /* 0x000fe200078e3cff */
[----:B------:R-:W-:Y:S06]  /*2230*/  @P2 BRA `(.L_x_35) ;  /* 0xfffffff000a02947 */ /* 0x000fec000383ffff */
[----:B------:R-:W-:Y:S01]  /*2240*/  UIADD3 UR4, UPT, UPT, UR4, 0x18, URZ ;  /* 0x0000001804047890 */ /* 0x000fe2000fffe0ff */
[----:B------:R-:W-:-:S03]  /*2250*/  SHF.L.U32 R3, R15, 0x1f, RZ ;  /* 0x0000001f0f037819 */ /* 0x000fc600000006ff */
[----:B------:R-:W-:-:S09]  /*2260*/  ULEA UR5, UR6, UR4, 0x3 ;  /* 0x0000000406057291 */ /* 0x000fd2000f8e18ff */
[----:B------:R-:W1:Y:S02]  /*2270*/  SYNCS.PHASECHK.TRANS64.TRYWAIT P0, [UR5], R3 ;  /* 0x00000003ff0075a7 */ /* 0x000e640008001105 */
[----:B-1----:R-:W-:Y:S05]  /*2280*/  @!P0 BRA `(.L_x_36) ;  /* 0x0000003c00e08947 */ /* 0x002fea0003800000 */
.L_x_99:
[----:B------:R-:W-:-:S04]  /*2290*/  UIADD3 UR6, UPT, UPT, UR6, 0x1, URZ ;  /* 0x0000000106067890 */ /* 0x000fc8000fffe0ff */
[----:B------:R-:W-:-:S04]  /*22a0*/  UISETP.NE.AND UP0, UPT, UR6, 0x3, UPT ;  /* 0x000000030600788c */ /* 0x000fc8000bf05270 */
[----:B------:R-:W-:Y:S02]  /*22b0*/  USEL UR7, URZ, 0x1, UP0 ;  /* 0x00000001ff077887 */ /* 0x000fe40008000000 */
[----:B------:R-:W-:-:S04]  /*22c0*/  USEL UR6, UR6, URZ, UP0 ;  /* 0x000000ff06067287 */ /* 0x000fc80008000000 */
[----:B------:R-:W-:Y:S01]  /*22d0*/  ULEA UR5, UR6, UR4, 0x3 ;  /* 0x0000000406057291 */ /* 0x000fe2000f8e18ff */
[----:B------:R-:W-:-:S04]  /*22e0*/  LOP3.LUT R15, R15, UR7, RZ, 0x3c, !PT ;  /* 0x000000070f0f7c12 */ /* 0x000fc8000f8e3cff */
[----:B-1----:R-:W-:-:S04]  /*22f0*/  SHF.L.U32 R3, R15, 0x1f, RZ ;  /* 0x0000001f0f037819 */ /* 0x002fc800000006ff */
[----:B------:R-:W1:Y:S02]  /*2300*/  SYNCS.PHASECHK.TRANS64.TRYWAIT P0, [UR5], R3 ;  /* 0x00000003ff0075a7 */ /* 0x000e640008001105 */
[----:B-1----:R-:W-:Y:S05]  /*2310*/  @!P0 BRA `(.L_x_37) ;  /* 0x0000003c00d48947 */ /* 0x002fea0003800000 */
.L_x_101:
[----:B------:R-:W-:-:S04]  /*2320*/  UIADD3 UR6, UPT, UPT, UR6, 0x1, URZ ;  /* 0x0000000106067890 */ /* 0x000fc8000fffe0ff */
[----:B------:R-:W-:-:S04]  /*2330*/  UISETP.NE.AND UP0, UPT, UR6, 0x3, UPT ;  /* 0x000000030600788c */ /* 0x000fc8000bf05270 */
[----:B------:R-:W-:Y:S02]  /*2340*/  USEL UR5, URZ, 0x1, UP0 ;  /* 0x00000001ff057887 */ /* 0x000fe40008000000 */
[----:B------:R-:W-:-:S04]  /*2350*/  USEL UR6, UR6, URZ, UP0 ;  /* 0x000000ff06067287 */ /* 0x000fc80008000000 */
[----:B------:R-:W-:Y:S01]  /*2360*/  ULEA UR6, UR6, UR4, 0x3 ;  /* 0x0000000406067291 */ /* 0x000fe2000f8e18ff */
[----:B-1----:R-:W-:-:S04]  /*2370*/  LOP3.LUT R3, R15, UR5, RZ, 0x3c, !PT ;  /* 0x000000050f037c12 */ /* 0x002fc8000f8e3cff */
[----:B------:R-:W-:Y:S01]  /*2380*/  SHF.L.U32 R3, R3, 0x1f, RZ ;  /* 0x0000001f03037819 */ /* 0x000fe200000006ff */
[----:B----4-:R-:W-:-:S07]  /*2390*/  IMAD.U32 R0, RZ, RZ, UR6 ;  /* 0x00000006ff007e24 */ /* 0x010fce000f8e00ff */
.L_x_38:
[----:B-1----:R1:W2:Y:S02]  /*23a0*/  SYNCS.PHASECHK.TRANS64.TRYWAIT P0, [R0+URZ], R3 ;  /* 0x00000003000075a7 */ /* 0x0022a400080011ff */
[----:B--2---:R-:W-:Y:S05]  /*23b0*/  @!P0 NANOSLEEP.SYNCS 0x989680 ;  /* 0x009896800000895d */ /* 0x004fea0003900000 */
[----:B------:R-:W2:Y:S02]  /*23c0*/  @!P0 SYNCS.PHASECHK.TRANS64 P0, [R0+URZ], R3 ;  /* 0x00000003000085a7 */ /* 0x000ea400080010ff */
[----:B--2---:R-:W-:Y:S05]  /*23d0*/  @P0 EXIT ;  /* 0x000000000000094d */ /* 0x004fea0003800000 */
[----:B------:R-:W-:Y:S05]  /*23e0*/  BRA `(.L_x_38) ;  /* 0xfffffffc00ec7947 */ /* 0x000fea000383ffff */
.L_x_17:
[----:B------:R-:W-:-:S04]  /*23f0*/  UISETP.NE.AND UP1, UPT, UR37, URZ, UPT ;  /* 0x000000ff2500728c */ /* 0x000fc8000bf25270 */
[----:B------:R-:W-:-:S09]  /*2400*/  UISETP.NE.OR UP1, UPT, UR8, 0x1, UP1 ;  /* 0x000000010800788c */ /* 0x000fd20008f25670 */
[----:B------:R-:W-:Y:S05]  /*2410*/  BRA.U UP1, `(.L_x_39) ;  /* 0x0000000501487547 */ /* 0x000fea000b800000 */
[----:B------:R-:W-:Y:S01]  /*2420*/  ISETP.NE.AND P2, PT, R2, RZ, PT ;  /* 0x000000ff0200720c */ /* 0x000fe20003f45270 */
[----:B------:R-:W-:Y:S01]  /*2430*/  IMAD.MOV.U32 R12, RZ, RZ, 0x1 ;  /* 0x00000001ff0c7424 */ /* 0x000fe200078e00ff */
[----:B------:R-:W-:Y:S02]  /*2440*/  CS2R R10, SRZ ;  /* 0x00000000000a7805 */ /* 0x000fe4000001ff00 */
[----:B------:R-:W-:Y:S01]  /*2450*/  CS2R R8, SRZ ;  /* 0x0000000000087805 */ /* 0x000fe2000001ff00 */
[----:B------:R-:W-:Y:S01]  /*2460*/  UMOV UR4, 0x400 ;  /* 0x0000040000047882 */ /* 0x000fe20000000000 */
[----:B------:R-:W-:Y:S01]  /*2470*/  UMOV UR6, URZ ;  /* 0x000000ff00067c82 */ /* 0x000fe20008000000 */
[----:B------:R-:W-:-:S12]  /*2480*/  ULEA UR37, UR37, UR4, 0x18 ;  /* 0x0000000425257291 */ /* 0x000fd8000f8ec0ff */
.L_x_43:
[----:B------:R-:W-:Y:S02]  /*2490*/  LEA R0, R8, UR37, 0x3 ;  /* 0x0000002508007c11 */ /* 0x000fe4000f8e18ff */
[----:B------:R-:W-:-:S03]  /*24a0*/  SHF.L.U32 R5, R9, 0x1f, RZ ;  /* 0x0000001f09057819 */ /* 0x000fc600000006ff */
[----:B------:R-:W-:Y:S01]  /*24b0*/  VIADD R4, R0, 0xc0 ;  /* 0x000000c000047836 */ /* 0x000fe20000000000 */
[----:B------:R-:W1:Y:S02]  /*24c0*/  SYNCS.PHASECHK.TRANS64.TRYWAIT P0, [R0+URZ+0xb0], R5 ;  /* 0x0000b005000075a7 */ /* 0x000e6400080011ff */
[----:B-1----:R-:W-:Y:S05]  /*24d0*/  @!P0 BRA `(.L_x_40) ;  /* 0x0000003c007c8947 */ /* 0x002fea0003800000 */
.L_x_102:
[----:B------:R-:W-:Y:S01]  /*24e0*/  ULEA UR5, UR6, UR37, 0x3 ;  /* 0x0000002506057291 */ /* 0x000fe2000f8e18ff */
[----:B------:R-:W-:Y:S02]  /*24f0*/  PRMT R4, RZ, 0x654, R4 ;  /* 0x00000654ff047816 */ /* 0x000fe40000000004 */
[----:B-1----:R-:W-:Y:S01]  /*2500*/  SHF.L.U32 R5, R12, 0x1f, RZ ;  /* 0x0000001f0c057819 */ /* 0x002fe200000006ff */
[----:B------:R-:W-:Y:S01]  /*2510*/  UIADD3 UR4, UPT, UPT, UR5, 0x50, URZ ;  /* 0x0000005005047890 */ /* 0x000fe2000fffe0ff */
[----:B------:R1:W-:Y:S05]  /*2520*/  SYNCS.ARRIVE.TRANS64.RED.A1T0 RZ, [R4+URZ], RZ ;  /* 0x000000ff04ff79a7 */ /* 0x0003ea00081004ff */
[----:B------:R-:W-:Y:S01]  /*2530*/  IMAD.U32 R7, RZ, RZ, UR4 ;  /* 0x00000004ff077e24 */ /* 0x000fe2000f8e00ff */
[----:B------:R-:W2:Y:S04]  /*2540*/  SYNCS.PHASECHK.TRANS64.TRYWAIT P0, [UR5+0x60], R5 ;  /* 0x00006005ff0075a7 */ /* 0x000ea80008001105 */
[----:B------:R-:W-:Y:S01]  /*2550*/  PRMT R6, R2, 0x654, R7 ;  /* 0x0000065402067816 */ /* 0x000fe20000000007 */
[----:B-1----:R-:W-:Y:S01]  /*2560*/  @!P2 IMAD.MOV.U32 R4, RZ, RZ, 0x10 ;  /* 0x00000010ff04a424 */ /* 0x002fe200078e00ff */
[----:B--2---:R-:W-:Y:S06]  /*2570*/  @!P0 BRA `(.L_x_41) ;  /* 0x0000003c00688947 */ /* 0x004fec0003800000 */
.L_x_104:
[----:B------:R-:W-:Y:S01]  /*2580*/  ULEA UR4, UR6, UR37, 0x4 ;  /* 0x0000002506047291 */ /* 0x000fe2000f8e20ff */
[----:B------:R-:W-:Y:S01]  /*2590*/  SEL R3, R6, R3, !P2 ;  /* 0x0000000306037207 */ /* 0x000fe20005000000 */
[----:B------:R-:W-:Y:S01]  /*25a0*/  UIADD3 UR5, UPT, UPT, UR5, 0x50, URZ ;  /* 0x0000005005057890 */ /* 0x000fe2000fffe0ff */
[----:B-1----:R-:W-:Y:S01]  /*25b0*/  LEA R0, R11, UR37, 0x3 ;  /* 0x000000250b007c11 */ /* 0x002fe2000f8e18ff */
[----:B------:R-:W-:Y:S01]  /*25c0*/  UIADD3 UR4, UPT, UPT, UR4, 0xe0, URZ ;  /* 0x000000e004047890 */ /* 0x000fe2000fffe0ff */
[----:B------:R-:W-:Y:S01]  /*25d0*/  SHF.L.U32 R5, R10, 0x1f, RZ ;  /* 0x0000001f0a057819 */ /* 0x000fe200000006ff */
[----:B------:R1:W-:Y:S01]  /*25e0*/  @!P2 SYNCS.ARRIVE.TRANS64.RED RZ, [R3+URZ], R4 ;  /* 0x0000000403ffa9a7 */ /* 0x0003e200080004ff */
[----:B------:R-:W-:Y:S01]  /*25f0*/  UIADD3 UR6, UPT, UPT, UR6, 0x1, URZ ;  /* 0x0000000106067890 */ /* 0x000fe2000fffe0ff */
[----:B------:R-:W-:-:S03]  /*2600*/  VIADD R8, R8, 0x1 ;  /* 0x0000000108087836 */ /* 0x000fc60000000000 */
[----:B------:R-:W-:Y:S02]  /*2610*/  UISETP.NE.AND UP0, UPT, UR6, 0x2, UPT ;  /* 0x000000020600788c */ /* 0x000fe4000bf05270 */
[----:B------:R-:W-:Y:S06]  /*2620*/  UGETNEXTWORKID.BROADCAST [UR4], [UR5] ;  /* 0x00000000040073ca */ /* 0x000fec0008000100 */
[----:B------:R-:W-:Y:S01]  /*2630*/  USEL UR4, URZ, 0x1, UP0 ;  /* 0x00000001ff047887 */ /* 0x000fe20008000000 */
[----:B------:R-:W-:Y:S01]  /*2640*/  ISETP.NE.AND P0, PT, R8, 0x2, PT ;  /* 0x000000020800780c */ /* 0x000fe20003f05270 */
[----:B------:R-:W-:Y:S01]  /*2650*/  USEL UR6, UR6, URZ, UP0 ;  /* 0x000000ff06067287 */ /* 0x000fe20008000000 */
[----:B------:R-:W2:Y:S03]  /*2660*/  SYNCS.PHASECHK.TRANS64.TRYWAIT P1, [R0+URZ+0x50], R5 ;  /* 0x00005005000075a7 */ /* 0x000ea600080211ff */
[----:B------:R-:W-:Y:S01]  /*2670*/  LOP3.LUT R12, R12, UR4, RZ, 0x3c, !PT ;  /* 0x000000040c0c7c12 */ /* 0x000fe2000f8e3cff */
[----:B-12---:R-:W-:Y:S07]  /*2680*/  @!P1 BRA `(.L_x_42) ;  /* 0x0000003c003c9947 */ /* 0x006fee0003800000 */
.L_x_105:
[C---:B------:R-:W-:Y:S01]  /*2690*/  LEA R4, R11.reuse, UR37, 0x4 ;  /* 0x000000250b047c11 */ /* 0x040fe2000f8e20ff */
[----:B-1----:R-:W-:Y:S01]  /*26a0*/  VIADD R0, R0, 0x60 ;  /* 0x0000006000007836 */ /* 0x002fe20000000000 */
[----:B------:R-:W-:Y:S01]  /*26b0*/  SEL R8, R8, RZ, P0 ;  /* 0x000000ff08087207 */ /* 0x000fe20000000000 */
[----:B------:R-:W-:-:S03]  /*26c0*/  VIADD R11, R11, 0x1 ;  /* 0x000000010b0b7836 */ /* 0x000fc60000000000 */
[----:B------:R-:W1:Y:S01]  /*26d0*/  LDS.128 R4, [R4+0xe0] ;  /* 0x0000e00004047984 */ /* 0x000e620000000c00 */
[----:B------:R-:W-:Y:S02]  /*26e0*/  PRMT R0, RZ, 0x654, R0 ;  /* 0x00000654ff007816 */ /* 0x000fe40000000000 */
[C---:B------:R-:W-:Y:S01]  /*26f0*/  ISETP.NE.AND P1, PT, R11.reuse, 0x2, PT ;  /* 0x000000020b00780c */ /* 0x040fe20003f25270 */
[----:B------:R-:W-:Y:S01]  /*2700*/  @!PT LDS RZ, [RZ] ;  /* 0x00000000fffff984 */ /* 0x000fe20000000800 */
[----:B------:R-:W-:Y:S01]  /*2710*/  @!PT LDS RZ, [RZ] ;  /* 0x00000000fffff984 */ /* 0x000fe20000000800 */
[----:B------:R-:W-:Y:S01]  /*2720*/  @!PT LDS RZ, [RZ] ;  /* 0x00000000fffff984 */ /* 0x000fe20000000800 */
[----:B------:R-:W-:Y:S01]  /*2730*/  @!PT LDS RZ, [RZ] ;  /* 0x00000000fffff984 */ /* 0x000fe20000000800 */
[----:B------:R2:W-:Y:S06]  /*2740*/  MEMBAR.ALL.CTA ;  /* 0x0000000000007992 */ /* 0x0005ec0000008000 */
[----:B--2---:R-:W2:Y:S01]  /*2750*/  FENCE.VIEW.ASYNC.S ;  /* 0x00000000000073c6 */ /* 0x004ea20000000000 */
[----:B------:R-:W-:Y:S01]  /*2760*/  SEL R11, R11, RZ, P1 ;  /* 0x000000ff0b0b7207 */ /* 0x000fe20000800000 */
[----:B--2---:R2:W-:Y:S01]  /*2770*/  SYNCS.ARRIVE.TRANS64.RED.A1T0 RZ, [R0+URZ], RZ ;  /* 0x000000ff00ff79a7 */ /* 0x0045e200081004ff */
[----:B-1----:R-:W-:-:S02]  /*2780*/  LOP3.LUT P3, RZ, R6, 0x1, RZ, 0xc0, !PT ;  /* 0x0000000106ff7812 */ /* 0x002fc4000786c0ff */
[----:B------:R-:W-:-:S04]  /*2790*/  SEL R5, RZ, 0x1, P1 ;  /* 0x00000001ff057807 */ /* 0x000fc80000800000 */
[----:B------:R-:W-:Y:S02]  /*27a0*/  LOP3.LUT R10, R10, R5, RZ, 0x3c, !PT ;  /* 0x000000050a0a7212 */ /* 0x000fe400078e3cff */
[----:B--2---:R-:W-:-:S04]  /*27b0*/  SEL R0, RZ, 0x1, P0 ;  /* 0x00000001ff007807 */ /* 0x004fc80000000000 */
[----:B------:R-:W-:Y:S01]  /*27c0*/  LOP3.LUT R9, R9, R0, RZ, 0x3c, !PT ;  /* 0x0000000009097212 */ /* 0x000fe200078e3cff */
[----:B------:R-:W-:Y:S06]  /*27d0*/  @P3 BRA `(.L_x_43) ;  /* 0xfffffffc002c3947 */ /* 0x000fec000383ffff */
[----:B------:R-:W-:Y:S01]  /*27e0*/  ULEA UR5, UR6, UR37, 0x3 ;  /* 0x0000002506057291 */ /* 0x000fe2000f8e18ff */
[----:B------:R-:W-:-:S08]  /*27f0*/  SHF.L.U32 R3, R12, 0x1f, RZ ;  /* 0x0000001f0c037819 */ /* 0x000fd000000006ff */
[----:B------:R-:W1:Y:S02]  /*2800*/  SYNCS.PHASECHK.TRANS64 P0, [UR5+0x60], R3 ;  /* 0x00006003ff0075a7 */ /* 0x000e640008001005 */
[----:B-1----:R-:W-:Y:S05]  /*2810*/  @P0 BRA `(.L_x_44) ;  /* 0x0000000000080947 */ /* 0x002fea0003800000 */
[----:B------:R-:W1:Y:S02]  /*2820*/  SYNCS.PHASECHK.TRANS64.TRYWAIT P0, [UR5+0x60], R3 ;  /* 0x00006003ff0075a7 */ /* 0x000e640008001105 */
[----:B-1----:R-:W-:Y:S05]  /*2830*/  @!P0 BRA `(.L_x_45) ;  /* 0x0000003800e48947 */ /* 0x002fea0003800000 */
.L_x_44:
[----:B------:R-:W-:-:S04]  /*2840*/  UIADD3 UR4, UPT, UPT, UR6, 0x1, URZ ;  /* 0x0000000106047890 */ /* 0x000fc8000fffe0ff */
[----:B------:R-:W-:-:S04]  /*2850*/  UISETP.NE.AND UP0, UPT, UR4, 0x2, UPT ;  /* 0x000000020400788c */ /* 0x000fc8000bf05270 */
[----:B------:R-:W-:Y:S02]  /*2860*/  USEL UR7, URZ, 0x1, UP0 ;  /* 0x00000001ff077887 */ /* 0x000fe40008000000 */
[----:B------:R-:W-:-:S04]  /*2870*/  USEL UR4, UR4, URZ, UP0 ;  /* 0x000000ff04047287 */ /* 0x000fc80008000000 */
[----:B------:R-:W-:Y:S01]  /*2880*/  ULEA UR4, UR4, UR37, 0x3 ;  /* 0x0000002504047291 */ /* 0x000fe2000f8e18ff */
[----:B-1----:R-:W-:-:S04]  /*2890*/  LOP3.LUT R3, R12, UR7, RZ, 0x3c, !PT ;  /* 0x000000070c037c12 */ /* 0x002fc8000f8e3cff */
[----:B------:R-:W-:-:S04]  /*28a0*/  SHF.L.U32 R0, R3, 0x1f, RZ ;  /* 0x0000001f03007819 */ /* 0x000fc800000006ff */
[----:B------:R-:W1:Y:S02]  /*28b0*/  SYNCS.PHASECHK.TRANS64 P0, [UR4+0x60], R0 ;  /* 0x00006000ff0075a7 */ /* 0x000e640008001004 */
[----:B-1----:R-:W-:Y:S05]  /*28c0*/  @P0 EXIT ;  /* 0x000000000000094d */ /* 0x002fea0003800000 */
[----:B------:R-:W-:Y:S02]  /*28d0*/  SHF.L.U32 R3, R3, 0x1f, RZ ;  /* 0x0000001f03037819 */ /* 0x000fe400000006ff */
[----:B------:R-:W-:-:S07]  /*28e0*/  MOV R0, UR4 ;  /* 0x0000000400007c02 */ /* 0x000fce0008000f00 */
.L_x_46:
[----:B-1----:R1:W2:Y:S02]  /*28f0*/  SYNCS.PHASECHK.TRANS64.TRYWAIT P0, [R0+URZ+0x60], R3 ;  /* 0x00006003000075a7 */ /* 0x0022a400080011ff */
[----:B--2---:R-:W-:Y:S05]  /*2900*/  @!P0 NANOSLEEP.SYNCS 0x989680 ;  /* 0x009896800000895d */ /* 0x004fea0003900000 */
[----:B------:R-:W2:Y:S02]  /*2910*/  @!P0 SYNCS.PHASECHK.TRANS64 P0, [R0+URZ+0x60], R3 ;  /* 0x00006003000085a7 */ /* 0x000ea400080010ff */
[----:B--2---:R-:W-:Y:S05]  /*2920*/  @P0 EXIT ;  /* 0x000000000000094d */ /* 0x004fea0003800000 */
[----:B------:R-:W-:Y:S05]  /*2930*/  BRA `(.L_x_46) ;  /* 0xfffffffc00ec7947 */ /* 0x000fea000383ffff */
.L_x_39:
[----:B------:R-:W-:-:S09]  /*2940*/  UISETP.NE.AND UP1, UPT, UR8, URZ, UPT ;  /* 0x000000ff0800728c */ /* 0x000fd2000bf25270 */
[----:B------:R-:W-:Y:S05]  /*2950*/  BRA.U UP1, `(.L_x_47) ;  /* 0x0000000d01cc7547 */ /* 0x000fea000b800000 */
[----:B------:R-:W-:Y:S01]  /*2960*/  UMOV UR4, 0x40 ;  /* 0x0000004000047882 */ /* 0x000fe20000000000 */
[----:B------:R-:W-:Y:S01]  /*2970*/  NOP ;  /* 0x0000000000007918 */ /* 0x000fe20000000000 */
[----:B------:R-:W-:Y:S01]  /*2980*/  ULEA UR4, UR37, UR4, 0x18 ;  /* 0x0000000425047291 */ /* 0x000fe2000f8ec0ff */
[----:B------:R-:W-:Y:S02]  /*2990*/  UMOV UR5, 0x400 ;  /* 0x0000040000057882 */ /* 0x000fe40000000000 */
[----:B------:R-:W-:-:S06]  /*29a0*/  ULEA UR37, UR37, UR5, 0x18 ;  /* 0x0000000525257291 */ /* 0x000fcc000f8ec0ff */
[----:B------:R-:W1:Y:S02]  /*29b0*/  LDS.U8 R0, [UR4+0x1c] ;  /* 0x00001c04ff007984 */ /* 0x000e640008000000 */
[----:B-1----:R-:W-:-:S13]  /*29c0*/  ISETP.NE.AND P0, PT, R0, RZ, PT ;  /* 0x000000ff0000720c */ /* 0x002fda0003f05270 */
[----:B------:R-:W-:Y:S05]  /*29d0*/  @P0 BRA `(.L_x_48) ;  /* 0x0000000000580947 */ /* 0x000fea0003800000 */
[----:B------:R-:W-:-:S13]  /*29e0*/  ELECT P0, URZ, PT ;  /* 0x0000000000ff782f */ /* 0x000fda0003800000 */
[----:B------:R-:W-:Y:S05]  /*29f0*/  @!P0 BRA `(.L_x_49) ;  /* 0x0000000000608947 */ /* 0x000fea0003800000 */
[----:B------:R-:W-:Y:S01]  /*2a00*/  UMOV UR5, 0x10 ;  /* 0x0000001000057882 */ /* 0x000fe20000000000 */
[----:B------:R-:W-:Y:S01]  /*2a10*/  HFMA2 R0, -RZ, RZ, 0, 5.9604644775390625e-08 ;  /* 0x00000001ff007431 */ /* 0x000fe200000001ff */
[----:B------:R-:W-:-:S03]  /*2a20*/  MOV R2, 0xffff ;  /* 0x0000ffff00027802 */ /* 0x000fc60000000f00 */
[----:B------:R-:W-:Y:S04]  /*2a30*/  DEPBAR.LE SB1, 0x36 ;  /* 0x00009d800000791a */ /* 0x000fe80000000000 */
[----:B------:R-:W1:Y:S02]  /*2a40*/  UTCATOMSWS.FIND_AND_SET.ALIGN UP0, UR5, UR5 ;  /* 0x00000005000575e3 */ /* 0x000e640008000800 */
[----:B-1----:R-:W-:Y:S01]  /*2a50*/  MOV R3, UR5 ;  /* 0x0000000500037c02 */ /* 0x002fe20008000f00 */
[----:B------:R-:W-:Y:S06]  /*2a60*/  BRA.U UP0, `(.L_x_50) ;  /* 0x0000000100187547 */ /* 0x000fec000b800000 */
.L_x_51:
[----:B------:R-:W-:Y:S05]  /*2a70*/  NANOSLEEP 0x64 ;  /* 0x000000640000795d */ /* 0x000fea0003800000 */
[----:B------:R-:W-:-:S05]  /*2a80*/  UMOV UR5, 0x10 ;  /* 0x0000001000057882 */ /* 0x000fca0000000000 */
[----:B------:R-:W-:Y:S04]  /*2a90*/  DEPBAR.LE SB1, 0x36 ;  /* 0x00009d800000791a */ /* 0x000fe80000000000 */
[----:B------:R-:W1:Y:S02]  /*2aa0*/  UTCATOMSWS.FIND_AND_SET.ALIGN UP0, UR5, UR5 ;  /* 0x00000005000575e3 */ /* 0x000e640008000800 */
[----:B-1----:R-:W-:Y:S01]  /*2ab0*/  MOV R3, UR5 ;  /* 0x0000000500037c02 */ /* 0x002fe20008000f00 */
[----:B------:R-:W-:Y:S05]  /*2ac0*/  BRA.U !UP0, `(.L_x_51) ;  /* 0xfffffffd08e87547 */ /* 0x000fea000b83ffff */
.L_x_50:
[-C--:B------:R-:W-:Y:S02]  /*2ad0*/  SHF.L.U32 R2, R2, R3.reuse, RZ ;  /* 0x0000000302027219 */ /* 0x080fe400000006ff */
[----:B------:R-:W-:Y:S01]  /*2ae0*/  SHF.L.U32 R0, R0, R3, RZ ;  /* 0x0000000300007219 */ /* 0x000fe200000006ff */
[----:B------:R-:W-:Y:S02]  /*2af0*/  IMAD.SHL.U32 R3, R3, 0x20, RZ ;  /* 0x0000002003037824 */ /* 0x000fe400078e00ff */
[----:B------:R1:W-:Y:S04]  /*2b00*/  ATOMS.OR RZ, [UR4+0x14], R2 ;  /* 0x00001402ffff798c */ /* 0x0003e8000b000004 */
[----:B------:R1:W-:Y:S04]  /*2b10*/  ATOMS.OR RZ, [UR4+0x18], R0 ;  /* 0x00001800ffff798c */ /* 0x0003e8000b000004 */
[----:B------:R1:W-:Y:S01]  /*2b20*/  STS [UR37+0x100], R3 ;  /* 0x00010003ff007988 */ /* 0x0003e20008000825 */
[----:B------:R-:W-:Y:S05]  /*2b30*/  BRA `(.L_x_49) ;  /* 0x0000000000107947 */ /* 0x000fea0003800000 */
.L_x_48:
[----:B------:R-:W-:Y:S02]  /*2b40*/  MOV R0, 0xffffffff ;  /* 0xffffffff00007802 */ /* 0x000fe40000000f00 */
[----:B------:R-:W-:-:S03]  /*2b50*/  MOV R2, 0x2b80 ;  /* 0x00002b8000027802 */ /* 0x000fc60000000f00 */
[----:B------:R1:W-:Y:S04]  /*2b60*/  STS [UR37+0x100], R0 ;  /* 0x00010000ff007988 */ /* 0x0003e80008000825 */
[----:B-1-3-5:R-:W-:Y:S05]  /*2b70*/  CALL.REL.NOINC `($__internal_1_$__cuda_sm10x_tcgen05_guardrail_trap_phase_invalid_during_alloc) ;  /* 0x0000003c00607944 */ /* 0x02afea0003c00000 */
.L_x_49:
[----:B------:R-:W-:Y:S05]  /*2b80*/  WARPSYNC.ALL ;  /* 0x0000000000007948 */ /* 0x000fea0003800000 */
[----:B------:R-:W2:Y:S01]  /*2b90*/  S2UR UR5, SR_CgaCtaId ;  /* 0x00000000000579c3 */ /* 0x000ea20000008800 */
[----:B------:R-:W-:Y:S01]  /*2ba0*/  UMOV UR4, 0x400 ;  /* 0x0000040000047882 */ /* 0x000fe20000000000 */
[----:B------:R-:W-:-:S06]  /*2bb0*/  NOP ;  /* 0x0000000000007918 */ /* 0x000fcc0000000000 */
[----:B------:R-:W-:Y:S06]  /*2bc0*/  BAR.ARV 0x6, 0xa0 ;  /* 0x0182800000007b1d */ /* 0x000fec0000002000 */
[----:B------:R-:W4:Y:S01]  /*2bd0*/  LDCU UR7, c[0x0][0x38c] ;  /* 0x00007180ff0777ac */ /* 0x000f220008000800 */
[----:B------:R-:W-:Y:S01]  /*2be0*/  IMAD.MOV.U32 R11, RZ, RZ, 0x1 ;  /* 0x00000001ff0b7424 */ /* 0x000fe200078e00ff */
[----:B------:R-:W-:Y:S01]  /*2bf0*/  CS2R R8, SRZ ;  /* 0x0000000000087805 */ /* 0x000fe2000001ff00 */
[----:B------:R-:W-:Y:S01]  /*2c00*/  IMAD.MOV.U32 R10, RZ, RZ, RZ ;  /* 0x000000ffff0a7224 */ /* 0x000fe200078e00ff */
[----:B------:R-:W3:Y:S01]  /*2c10*/  LDCU UR6, c[0x0][0x38c] ;  /* 0x00007180ff0677ac */ /* 0x000ee20008000800 */
[----:B------:R-:W-:Y:S01]  /*2c20*/  UMOV UR15, URZ ;  /* 0x000000ff000f7c82 */ /* 0x000fe20008000000 */
[----:B------:R-:W-:Y:S01]  /*2c30*/  UMOV UR14, URZ ;  /* 0x000000ff000e7c82 */ /* 0x000fe20008000000 */
[----:B--2---:R-:W-:Y:S01]  /*2c40*/  ULEA UR5, UR5, UR4, 0x18 ;  /* 0x0000000405057291 */ /* 0x004fe2000f8ec0ff */
[----:B------:R-:W-:Y:S01]  /*2c50*/  UMOV UR24, 0x0 ;  /* 0x0000000000187882 */ /* 0x000fe20000000000 */
[----:B------:R-:W-:-:S02]  /*2c60*/  UMOV UR25, 0x4100010 ;  /* 0x0410001000197882 */ /* 0x000fc40000000000 */
[----:B------:R-:W-:Y:S02]  /*2c70*/  UIADD3 UR10, UPT, UPT, UR5, 0x2400, URZ ;  /* 0x00002400050a7890 */ /* 0x000fe4000fffe0ff */
[----:B------:R-:W-:Y:S02]  /*2c80*/  UIADD3 UR11, UPT, UPT, UR5, 0x8400, URZ ;  /* 0x00008400050b7890 */ /* 0x000fe4000fffe0ff */
[----:B----4-:R-:W-:Y:S01]  /*2c90*/  UIADD3 UR7, UPT, UPT, UR7, 0x7f, URZ ;  /* 0x0000007f07077890 */ /* 0x010fe2000fffe0ff */
[----:B-1----:R-:W1:Y:S01]  /*2ca0*/  LDS R0, [UR5+0x100] ;  /* 0x00010005ff007984 */ /* 0x002e620008000800 */
[----:B------:R-:W-:Y:S02]  /*2cb0*/  USHF.R.U32.HI UR10, URZ, 0x4, UR10 ;  /* 0x00000004ff0a7899 */ /* 0x000fe4000801160a */
[----:B------:R-:W-:Y:S02]  /*2cc0*/  USHF.R.S32.HI UR4, URZ, 0x1f, UR7 ;  /* 0x0000001fff047899 */ /* 0x000fe40008011407 */
[----:B------:R-:W-:-:S02]  /*2cd0*/  USHF.R.U32.HI UR11, URZ, 0x4, UR11 ;  /* 0x00000004ff0b7899 */ /* 0x000fc4000801160b */
[----:B------:R-:W-:Y:S02]  /*2ce0*/  ULEA.HI UR4, UR4, UR7, URZ, 0x7 ;  /* 0x0000000704047291 */ /* 0x000fe4000f8f38ff */
[----:B------:R-:W-:Y:S02]  /*2cf0*/  ULOP3.LUT UR10, UR10, 0x3fff, URZ, 0xc0, !UPT ;  /* 0x00003fff0a0a7892 */ /* 0x000fe4000f8ec0ff */
[----:B------:R-:W-:Y:S02]  /*2d00*/  USHF.R.S32.HI UR4, URZ, 0x7, UR4 ;  /* 0x00000007ff047899 */ /* 0x000fe40008011404 */
[----:B------:R-:W-:Y:S02]  /*2d10*/  ULOP3.LUT UR11, UR11, 0x3fff, URZ, 0xc0, !UPT ;  /* 0x00003fff0b0b7892 */ /* 0x000fe4000f8ec0ff */
[----:B------:R-:W-:Y:S01]  /*2d20*/  UISETP.LT.AND UP0, UPT, UR4, 0x1, UPT ;  /* 0x000000010400788c */ /* 0x000fe2000bf01270 */
[----:B------:R-:W-:Y:S01]  /*2d30*/  UMOV UR22, 0x0 ;  /* 0x0000000000167882 */ /* 0x000fe20000000000 */
[----:B------:R-:W-:-:S02]  /*2d40*/  UMOV UR23, 0x4100010 ;  /* 0x0410001000177882 */ /* 0x000fc40000000000 */
[----:B------:R-:W-:Y:S02]  /*2d50*/  USEL UR9, UR4, 0x1, !UP0 ;  /* 0x0000000104097887 */ /* 0x000fe4000c000000 */
[----:B------:R-:W-:Y:S02]  /*2d60*/  ULOP3.LUT UR10, UR10, 0x10000, URZ, 0xfc, !UPT ;  /* 0x000100000a0a7892 */ /* 0x000fe4000f8efcff */
[----:B------:R-:W-:Y:S02]  /*2d70*/  ULOP3.LUT UR11, UR11, 0x10000, URZ, 0xfc, !UPT ;  /* 0x000100000b0b7892 */ /* 0x000fe4000f8efcff */
[----:B------:R-:W-:Y:S02]  /*2d80*/  UIADD3 UR9, UPT, UPT, -UR9, URZ, URZ ;  /* 0x000000ff09097290 */ /* 0x000fe4000fffe1ff */
[----:B---3--:R-:W-:Y:S01]  /*2d90*/  UISETP.GE.AND UP3, UPT, UR6, 0x1, UPT ;  /* 0x000000010600788c */ /* 0x008fe2000bf66270 */
[----:B------:R-:W-:Y:S01]  /*2da0*/  UMOV UR20, 0x0 ;  /* 0x0000000000147882 */ /* 0x000fe20000000000 */
[----:B------:R-:W-:Y:S01]  /*2db0*/  UMOV UR21, 0x4100010 ;  /* 0x0410001000157882 */ /* 0x000fe20000000000 */
[----:B------:R-:W-:Y:S01]  /*2dc0*/  UMOV UR18, 0x0 ;  /* 0x0000000000127882 */ /* 0x000fe20000000000 */
[----:B------:R-:W-:Y:S01]  /*2dd0*/  UMOV UR19, 0x4100010 ;  /* 0x0410001000137882 */ /* 0x000fe20000000000 */
[----:B-1----:R-:W-:-:S15]  /*2de0*/  R2UR UR16, R0 ;  /* 0x00000000001072ca */ /* 0x002fde00000e0000 */
.L_x_58:
[----:B------:R-:W-:Y:S02]  /*2df0*/  LEA R0, R10, UR5, 0x3 ;  /* 0x000000050a007c11 */ /* 0x000fe4000f8e18ff */
[----:B------:R-:W-:Y:S02]  /*2e00*/  SHF.L.U32 R5, R9, 0x1f, RZ ;  /* 0x0000001f09057819 */ /* 0x000fe400000006ff */
[----:B------:R-:W-:Y:S01]  /*2e10*/  PLOP3.LUT P0, PT, PT, PT, UP3, 0x80, 0x8 ;  /* 0x000000000008781c */ /* 0x000fe20003f0f038 */
[----:B------:R-:W-:Y:S01]  /*2e20*/  VIADD R3, R0, 0x60 ;  /* 0x0000006000037836 */ /* 0x000fe20000000000 */
[----:B-1----:R-:W1:Y:S02]  /*2e30*/  SYNCS.PHASECHK.TRANS64.TRYWAIT P1, [R0+URZ+0x50], R5 ;  /* 0x00005005000075a7 */ /* 0x002e6400080211ff */
[----:B-1-3--:R-:W-:Y:S09]  /*2e40*/  @!P1 BRA `(.L_x_52) ;  /* 0x0000003400789947 */ /* 0x00aff20003800000 */
.L_x_107:
[----:B------:R-:W-:Y:S01]  /*2e50*/  LEA R4, R10, UR5, 0x4 ;  /* 0x000000050a047c11 */ /* 0x000fe2000f8e20ff */
[----:B------:R-:W-:Y:S01]  /*2e60*/  @UP3 ULEA UR6, UR14, UR5, 0x3 ;  /* 0x000000050e063291 */ /* 0x000fe2000f8e18ff */
[----:B------:R-:W-:Y:S01]  /*2e70*/  PLOP3.LUT P2, PT, PT, PT, PT, 0x80, 0x8 ;  /* 0x000000000008781c */ /* 0x000fe20003f4f070 */
[----:B------:R-:W-:Y:S01]  /*2e80*/  ULEA UR7, UR15, UR5, 0x3 ;  /* 0x000000050f077291 */ /* 0x000fe2000f8e18ff */
[----:B------:R-:W-:Y:S02]  /*2e90*/  PRMT R3, RZ, 0x654, R3 ;  /* 0x00000654ff037816 */ /* 0x000fe40000000003 */
[----:B-1----:R-:W1:Y:S01]  /*2ea0*/  LDS.128 R4, [R4+0xe0] ;  /* 0x0000e00004047984 */ /* 0x002e620000000c00 */
[----:B------:R-:W-:Y:S02]  /*2eb0*/  @P0 SHF.L.U32 R2, R8, 0x1f, RZ ;  /* 0x0000001f08020819 */ /* 0x000fe400000006ff */
[----:B------:R-:W-:Y:S01]  /*2ec0*/  SHF.L.U32 R0, R11, 0x1f, RZ ;  /* 0x0000001f0b007819 */ /* 0x000fe200000006ff */
[----:B------:R-:W-:Y:S01]  /*2ed0*/  @!PT LDS RZ, [RZ] ;  /* 0x00000000fffff984 */ /* 0x000fe20000000800 */
[----:B------:R-:W-:Y:S01]  /*2ee0*/  @!PT LDS RZ, [RZ] ;  /* 0x00000000fffff984 */ /* 0x000fe20000000800 */
[----:B------:R-:W-:Y:S01]  /*2ef0*/  @!PT LDS RZ, [RZ] ;  /* 0x00000000fffff984 */ /* 0x000fe20000000800 */
[----:B------:R-:W-:Y:S01]  /*2f00*/  @!PT LDS RZ, [RZ] ;  /* 0x00000000fffff984 */ /* 0x000fe20000000800 */
[----:B------:R2:W-:Y:S06]  /*2f10*/  MEMBAR.ALL.CTA ;  /* 0x0000000000007992 */ /* 0x0005ec0000008000 */
[----:B--2---:R-:W2:Y:S02]  /*2f20*/  FENCE.VIEW.ASYNC.S ;  /* 0x00000000000073c6 */ /* 0x004ea40000000000 */
[----:B--2---:R2:W-:Y:S01]  /*2f30*/  SYNCS.ARRIVE.TRANS64.RED.A1T0 RZ, [R3+URZ], RZ ;  /* 0x000000ff03ff79a7 */ /* 0x0045e200081004ff */
[----:B------:R2:W3:Y:S01]  /*2f40*/  @P0 SYNCS.PHASECHK.TRANS64.TRYWAIT P2, [UR6], R2 ;  /* 0x00000002ff0005a7 */ /* 0x0004e20008041106 */
[----:B------:R-:W-:Y:S01]  /*2f50*/  ULEA.HI UR6, UR15, UR15, URZ, 0x1 ;  /* 0x0000000f0f067291 */ /* 0x000fe2000f8f08ff */
[----:B-1----:R-:W-:-:S03]  /*2f60*/  LOP3.LUT P1, RZ, R6, 0x1, RZ, 0xc0, !PT ;  /* 0x0000000106ff7812 */ /* 0x002fc6000782c0ff */
[----:B------:R-:W-:Y:S02]  /*2f70*/  USHF.L.U32 UR8, UR6, 0x5, URZ ;  /* 0x0000000506087899 */ /* 0x000fe400080006ff */
[----:B------:R-:W-:Y:S02]  /*2f80*/  ULOP3.LUT UR6, UR6, 0xffe, URZ, 0xc0, !UPT ;  /* 0x00000ffe06067892 */ /* 0x000fe4000f8ec0ff */
[----:B------:R-:W-:Y:S02]  /*2f90*/  ULOP3.LUT UR8, UR8, 0xffffffc0, URZ, 0xc0, !UPT ;  /* 0xffffffc008087892 */ /* 0x000fe4000f8ec0ff */
[----:B------:R-:W-:Y:S02]  /*2fa0*/  UIADD3 UR6, UPT, UPT, -UR6, UR15, URZ ;  /* 0x0000000f06067290 */ /* 0x000fe4000fffe1ff */
[----:B------:R-:W-:Y:S01]  /*2fb0*/  UIADD3 UR8, UPT, UPT, UR16, UR8, URZ ;  /* 0x0000000810087290 */ /* 0x000fe2000fffe0ff */
[----:B------:R-:W1:Y:S03]  /*2fc0*/  SYNCS.PHASECHK.TRANS64.TRYWAIT P0, [UR7+0x90], R0 ;  /* 0x00009000ff0075a7 */ /* 0x000e660008001107 */
[----:B------:R-:W-:Y:S01]  /*2fd0*/  ULEA UR8, UR6, UR8, 0x14 ;  /* 0x0000000806087291 */ /* 0x000fe2000f8ea0ff */
[----:B-123--:R-:W-:Y:S11]  /*2fe0*/  @!P0 BRA `(.L_x_53) ;  /* 0x0000003400248947 */ /* 0x00eff60003800000 */
.L_x_109:
[----:B------:R-:W-:Y:S01]  /*2ff0*/  IADD3 R10, PT, PT, R10, 0x1, RZ ;  /* 0x000000010a0a7810 */ /* 0x000fe20007ffe0ff */
[----:B------:R-:W-:Y:S06]  /*3000*/  BRA.U !UP3, `(.L_x_54) ;  /* 0x000000010bc07547 */ /* 0x000fec000b800000 */
[----:B------:R-:W-:Y:S01]  /*3010*/  UPLOP3.LUT UP4, UPT, UPT, UPT, UPT, 0x40, 0x4 ;  /* 0x000000000004789c */ /* 0x000fe20003f8e870 */
[----:B------:R-:W-:Y:S01]  /*3020*/  UMOV UR13, UR9 ;  /* 0x00000009000d7c82 */ /* 0x000fe20008000000 */
[----:B------:R-:W-:Y:S01]  /*3030*/  UMOV UR12, UR4 ;  /* 0x00000004000c7c82 */ /* 0x000fe20008000000 */
[----:B------:R-:W-:-:S08]  /*3040*/  UMOV UR17, UR14 ;  /* 0x0000000e00117c82 */ /* 0x000fd00008000000 */
.L_x_57:
[----:B------:R-:W-:Y:S02]  /*3050*/  UIADD3 UR13, UPT, UPT, UR13, 0x1, URZ ;  /* 0x000000010d0d7890 */ /* 0x000fe4000fffe0ff */
[----:B--2---:R-:W-:Y:S02]  /*3060*/  ULEA UR6, UR17, UR5, 0x3 ;  /* 0x0000000511067291 */ /* 0x004fe4000f8e18ff */
[----:B------:R-:W-:Y:S01]  /*3070*/  UISETP.NE.AND UP0, UPT, UR13, URZ, UPT ;  /* 0x000000ff0d00728c */ /* 0x000fe2000bf05270 */
[----:B---3--:R-:W-:Y:S10]  /*3080*/  @P2 BRA `(.L_x_55) ;  /* 0x00000000000c2947 */ /* 0x008ff40003800000 */
[----:B-1----:R-:W-:Y:S04]  /*3090*/  SHF.L.U32 R3, R8, 0x1f, RZ ;  /* 0x0000001f08037819 */ /* 0x002fe800000006ff */
[----:B------:R-:W1:Y:S02]  /*30a0*/  SYNCS.PHASECHK.TRANS64.TRYWAIT P0, [UR6], R3 ;  /* 0x00000003ff0075a7 */ /* 0x000e640008001106 */
[----:B-1----:R-:W-:Y:S05]  /*30b0*/  @!P0 BRA `(.L_x_56) ;  /* 0x0000003400088947 */ /* 0x002fea0003800000 */
.L_x_55:
[----:B------:R-:W-:Y:S01]  /*30c0*/  UISETP.NE.AND UP1, UPT, UR12, 0x1, UPT ;  /* 0x000000010c00788c */ /* 0x000fe2000bf25270 */
[----:B------:R-:W-:Y:S01]  /*30d0*/  PLOP3.LUT P2, PT, PT, PT, PT, 0x80, 0x8 ;  /* 0x000000000008781c */ /* 0x000fe20003f4f070 */
[----:B------:R-:W-:Y:S02]  /*30e0*/  UIADD3 UR14, UPT, UPT, UR17, 0x1, URZ ;  /* 0x00000001110e7890 */ /* 0x000fe4000fffe0ff */
[----:B------:R-:W-:Y:S02]  /*30f0*/  ULEA UR28, UR17, UR11, 0x9 ;  /* 0x0000000b111c7291 */ /* 0x000fe4000f8e48ff */
[----:B------:R-:W-:Y:S01]  /*3100*/  UISETP.NE.AND UP2, UPT, UR14, 0x3, UPT ;  /* 0x000000030e00788c */ /* 0x000fe2000bf45270 */
[----:B------:R-:W-:Y:S01]  /*3110*/  PLOP3.LUT P0, PT, PT, PT, UP1, 0x80, 0x8 ;  /* 0x000000000008781c */ /* 0x000fe20003f0f018 */
[----:B------:R-:W-:Y:S02]  /*3120*/  UIADD3 UR40, UPT, UPT, UR28, 0x2, URZ ;  /* 0x000000021c287890 */ /* 0x000fe4000fffe0ff */
[----:B------:R-:W-:Y:S02]  /*3130*/  USEL UR27, URZ, 0x1, UP2 ;  /* 0x00000001ff1b7887 */ /* 0x000fe40009000000 */
[----:B------:R-:W-:Y:S02]  /*3140*/  USEL UR14, UR14, URZ, UP2 ;  /* 0x000000ff0e0e7287 */ /* 0x000fe40009000000 */
[----:B------:R-:W-:Y:S02]  /*3150*/  UIADD3 UR36, UPT, UPT, UR28, 0x4, URZ ;  /* 0x000000041c247890 */ /* 0x000fe4000fffe0ff */
[----:B------:R-:W-:Y:S01]  /*3160*/  @UP1 ULEA UR26, UR14, UR5, 0x3 ;  /* 0x000000050e1a1291 */ /* 0x000fe2000f8e18ff */
[----:B------:R-:W-:Y:S01]  /*3170*/  LOP3.LUT R8, R8, UR27, RZ, 0x3c, !PT ;  /* 0x0000001b08087c12 */ /* 0x000fe2000f8e3cff */
[----:B------:R-:W-:Y:S02]  /*3180*/  UIADD3 UR32, UPT, UPT, UR28, 0x6, URZ ;  /* 0x000000061c207890 */ /* 0x000fe4000fffe0ff */
[----:B------:R-:W-:Y:S01]  /*3190*/  UIADD3 UR6, UPT, UPT, UR6, 0x18, URZ ;  /* 0x0000001806067890 */ /* 0x000fe2000fffe0ff */
[----:B-1----:R-:W-:Y:S01]  /*31a0*/  @P0 SHF.L.U32 R0, R8, 0x1f, RZ ;  /* 0x0000001f08000819 */ /* 0x002fe200000006ff */
[----:B------:R-:W-:Y:S01]  /*31b0*/  UIADD3 UR12, UPT, UPT, UR12, -0x1, URZ ;  /* 0xffffffff0c0c7890 */ /* 0x000fe2000fffe0ff */
[----:B------:R-:W-:Y:S02]  /*31c0*/  UMOV UR29, 0x40004040 ;  /* 0x40004040001d7882 */ /* 0x000fe40000000000 */
[----:B------:R2:W3:Y:S01]  /*31d0*/  @P0 SYNCS.PHASECHK.TRANS64.TRYWAIT P2, [UR26], R0 ;  /* 0x00000000ff0005a7 */ /* 0x0004e2000804111a */
[----:B------:R-:W-:Y:S01]  /*31e0*/  ULEA UR26, UR17, UR10, 0x9 ;  /* 0x0000000a111a7291 */ /* 0x000fe2000f8e48ff */
[----:B------:R-:W-:Y:S01]  /*31f0*/  UMOV UR27, 0x40004040 ;  /* 0x40004040001b7882 */ /* 0x000fe20000000000 */
[----:B------:R-:W-:Y:S02]  /*3200*/  UMOV UR41, 0x40004040 ;  /* 0x4000404000297882 */ /* 0x000fe40000000000 */
[----:B------:R-:W-:Y:S02]  /*3210*/  UIADD3 UR38, UPT, UPT, UR26, 0x2, URZ ;  /* 0x000000021a267890 */ /* 0x000fe4000fffe0ff */
[----:B------:R-:W-:Y:S02]  /*3220*/  UIADD3 UR34, UPT, UPT, UR26, 0x4, URZ ;  /* 0x000000041a227890 */ /* 0x000fe4000fffe0ff */
[----:B------:R-:W-:Y:S01]  /*3230*/  UIADD3 UR30, UPT, UPT, UR26, 0x6, URZ ;  /* 0x000000061a1e7890 */ /* 0x000fe2000fffe0ff */
[----:B------:R2:W-:Y:S01]  /*3240*/  UTCQMMA gdesc[UR26], gdesc[UR28], tmem[UR8], tmem[UR24], idesc[UR25], UP4 ;  /* 0x00ff181c1a0075ea */ /* 0x0005e2000a000308 */
[----:B------:R-:W-:Y:S01]  /*3250*/  UPLOP3.LUT UP4, UPT, UPT, UPT, UPT, 0x80, 0x8 ;  /* 0x000000000008789c */ /* 0x000fe20003f8f070 */
[----:B------:R-:W-:Y:S01]  /*3260*/  UMOV UR39, 0x40004040 ;  /* 0x4000404000277882 */ /* 0x000fe20000000000 */
[----:B------:R-:W-:Y:S01]  /*3270*/  UMOV UR37, 0x40004040 ;  /* 0x4000404000257882 */ /* 0x000fe20000000000 */
[----:B------:R2:W-:Y:S01]  /*3280*/  UTCQMMA gdesc[UR38], gdesc[UR40], tmem[UR8], tmem[UR22], idesc[UR23], UPT ;  /* 0x00ff1628260075ea */ /* 0x0005e2000b800308 */
[----:B------:R-:W-:Y:S01]  /*3290*/  UMOV UR35, 0x40004040 ;  /* 0x4000404000237882 */ /* 0x000fe20000000000 */
[----:B------:R-:W-:Y:S01]  /*32a0*/  UMOV UR33, 0x40004040 ;  /* 0x4000404000217882 */ /* 0x000fe20000000000 */
[----:B------:R-:W-:Y:S01]  /*32b0*/  UMOV UR31, 0x40004040 ;  /* 0x40004040001f7882 */ /* 0x000fe20000000000 */
[----:B------:R2:W-:Y:S01]  /*32c0*/  UTCQMMA gdesc[UR34], gdesc[UR36], tmem[UR8], tmem[UR20], idesc[UR21], UPT ;  /* 0x00ff1424220075ea */ /* 0x0005e2000b800308 */
[----:B------:R2:W-:Y:S01]  /*32d0*/  UTCQMMA gdesc[UR30], gdesc[UR32], tmem[UR8], tmem[UR18], idesc[UR19], UPT ;  /* 0x00ff12201e0075ea */ /* 0x0005e2000b800308 */
[----:B------:R2:W-:Y:S01]  /*32e0*/  UTCBAR [UR6], URZ ;  /* 0x000000ff060073e9 */ /* 0x0005e200080000ff */
[----:B------:R-:W-:Y:S01]  /*32f0*/  UMOV UR17, UR14 ;  /* 0x0000000e00117c82 */ /* 0x000fe20008000000 */
[----:B------:R-:W-:Y:S05]  /*3300*/  BRA.U UP0, `(.L_x_57) ;  /* 0xfffffffd00507547 */ /* 0x000fea000b83ffff */
.L_x_54:
[----:B------:R-:W-:Y:S01]  /*3310*/  UIADD3 UR15, UPT, UPT, UR15, 0x1, URZ ;  /* 0x000000010f0f7890 */ /* 0x000fe2000fffe0ff */
[C---:B------:R-:W-:Y:S01]  /*3320*/  ISETP.NE.AND P0, PT, R10.reuse, 0x2, PT ;  /* 0x000000020a00780c */ /* 0x040fe20003f05270 */
[----:B------:R-:W-:Y:S02]  /*3330*/  UIADD3 UR7, UPT, UPT, UR7, 0x70, URZ ;  /* 0x0000007007077890 */ /* 0x000fe4000fffe0ff */
[----:B------:R-:W-:Y:S01]  /*3340*/  UISETP.NE.AND UP0, UPT, UR15, 0x4, UPT ;  /* 0x000000040f00788c */ /* 0x000fe2000bf05270 */
[----:B-12---:R-:W-:Y:S02]  /*3350*/  SEL R0, RZ, 0x1, P0 ;  /* 0x00000001ff007807 */ /* 0x006fe40000000000 */
[----:B------:R-:W-:Y:S01]  /*3360*/  SEL R10, R10, RZ, P0 ;  /* 0x000000ff0a0a7207 */ /* 0x000fe20000000000 */
[----:B------:R-:W-:Y:S01]  /*3370*/  USEL UR6, URZ, 0x1, UP0 ;  /* 0x00000001ff067887 */ /* 0x000fe20008000000 */
[----:B------:R-:W-:Y:S01]  /*3380*/  LOP3.LUT R9, R9, R0, RZ, 0x3c, !PT ;  /* 0x0000000009097212 */ /* 0x000fe200078e3cff */
[----:B------:R-:W-:Y:S01]  /*3390*/  USEL UR15, UR15, URZ, UP0 ;  /* 0x000000ff0f0f7287 */ /* 0x000fe20008000000 */
[----:B------:R1:W-:Y:S03]  /*33a0*/  UTCBAR [UR7], URZ ;  /* 0x000000ff070073e9 */ /* 0x0003e600080000ff */
[----:B------:R-:W-:Y:S01]  /*33b0*/  LOP3.LUT R11, R11, UR6, RZ, 0x3c, !PT ;  /* 0x000000060b0b7c12 */ /* 0x000fe2000f8e3cff */
[----:B------:R-:W-:Y:S07]  /*33c0*/  @P1 BRA `(.L_x_58) ;  /* 0xfffffff800881947 */ /* 0x000fee000383ffff */
[----:B------:R-:W2:Y:S01]  /*33d0*/  S2UR UR4, SR_CgaCtaId ;  /* 0x00000000000479c3 */ /* 0x000ea20000008800 */
[----:B------:R-:W-:Y:S01]  /*33e0*/  ELECT P0, URZ, PT ;  /* 0x0000000000ff782f */ /* 0x000fe20003800000 */
[----:B------:R-:W-:Y:S01]  /*33f0*/  IMAD.MOV.U32 R0, RZ, RZ, 0x1 ;  /* 0x00000001ff007424 */ /* 0x000fe200078e00ff */
[----:B------:R-:W-:Y:S01]  /*3400*/  UIADD3 UR5, UPT, UPT, UR5, 0x90, URZ ;  /* 0x0000009005057890 */ /* 0x000fe2000fffe0ff */
[----:B------:R-:W-:Y:S01]  /*3410*/  SHF.L.U32 R3, R11, 0x1f, RZ ;  /* 0x0000001f0b037819 */ /* 0x000fe200000006ff */
[----:B------:R-:W-:-:S03]  /*3420*/  UMOV UR6, 0x40 ;  /* 0x0000004000067882 */ /* 0x000fc60000000000 */
[----:B------:R-:W-:Y:S01]  /*3430*/  UVIRTCOUNT.DEALLOC.SMPOOL 0x80 ;  /* 0x000000800000784c */ /* 0x000fe20000000000 */
[----:B--2---:R-:W-:Y:S02]  /*3440*/  ULEA UR4, UR4, UR6, 0x18 ;  /* 0x0000000604047291 */ /* 0x004fe4000f8ec0ff */
[----:B------:R-:W-:-:S07]  /*3450*/  ULEA UR6, UR15, UR5, 0x3 ;  /* 0x000000050f067291 */ /* 0x000fce000f8e18ff */
[----:B------:R2:W-:Y:S02]  /*3460*/  @P0 STS.U8 [UR4+0x1c], R0 ;  /* 0x00001c00ff000988 */ /* 0x0005e40008000004 */
[----:B------:R-:W4:Y:S02]  /*3470*/  SYNCS.PHASECHK.TRANS64.TRYWAIT P0, [UR6], R3 ;  /* 0x00000003ff0075a7 */ /* 0x000f240008001106 */
[----:B--2-4-:R-:W-:Y:S05]  /*3480*/  @!P0 BRA `(.L_x_59) ;  /* 0x00000030002c8947 */ /* 0x014fea0003800000 */
.L_x_112:
[----:B-1----:R-:W-:-:S04]  /*3490*/  UIADD3 UR7, UPT, UPT, UR15, 0x1, URZ ;  /* 0x000000010f077890 */ /* 0x002fc8000fffe0ff */
[----:B------:R-:W-:-:S04]  /*34a0*/  UISETP.NE.AND UP0, UPT, UR7, 0x4, UPT ;  /* 0x000000040700788c */ /* 0x000fc8000bf05270 */
[----:B------:R-:W-:Y:S02]  /*34b0*/  USEL UR8, URZ, 0x1, UP0 ;  /* 0x00000001ff087887 */ /* 0x000fe40008000000 */
[----:B------:R-:W-:-:S04]  /*34c0*/  USEL UR7, UR7, URZ, UP0 ;  /* 0x000000ff07077287 */ /* 0x000fc80008000000 */
[----:B------:R-:W-:Y:S01]  /*34d0*/  ULEA UR6, UR7, UR5, 0x3 ;  /* 0x0000000507067291 */ /* 0x000fe2000f8e18ff */
[----:B------:R-:W-:-:S04]  /*34e0*/  LOP3.LUT R2, R11, UR8, RZ, 0x3c, !PT ;  /* 0x000000080b027c12 */ /* 0x000fc8000f8e3cff */
[----:B--2---:R-:W-:-:S04]  /*34f0*/  SHF.L.U32 R3, R2, 0x1f, RZ ;  /* 0x0000001f02037819 */ /* 0x004fc800000006ff */
[----:B------:R-:W1:Y:S02]  /*3500*/  SYNCS.PHASECHK.TRANS64.TRYWAIT P0, [UR6], R3 ;  /* 0x00000003ff0075a7 */ /* 0x000e640008001106 */
[----:B-1----:R-:W-:Y:S05]  /*3510*/  @!P0 BRA `(.L_x_60) ;  /* 0x0000003000208947 */ /* 0x002fea0003800000 */
.L_x_114:
        /* <DEDUP_REMOVED lines=9> */
.L_x_116:
[----:B------:R-:W-:-:S04]  /*35b0*/  UIADD3 UR7, UPT, UPT, UR7, 0x1, URZ ;  /* 0x0000000107077890 */ /* 0x000fc8000fffe0ff */
[----:B------:R-:W-:-:S04]  /*35c0*/  UISETP.NE.AND UP0, UPT, UR7, 0x4, UPT ;  /* 0x000000040700788c */ /* 0x000fc8000bf05270 */
[----:B------:R-:W-:Y:S02]  /*35d0*/  USEL UR6, URZ, 0x1, UP0 ;  /* 0x00000001ff067887 */ /* 0x000fe40008000000 */
[----:B------:R-:W-:-:S04]  /*35e0*/  USEL UR7, UR7, URZ, UP0 ;  /* 0x000000ff07077287 */ /* 0x000fc80008000000 */
[----:B------:R-:W-:Y:S01]  /*35f0*/  ULEA UR7, UR7, UR5, 0x3 ;  /* 0x0000000507077291 */ /* 0x000fe2000f8e18ff */
[----:B-1----:R-:W-:-:S04]  /*3600*/  LOP3.LUT R3, R2, UR6, RZ, 0x3c, !PT ;  /* 0x0000000602037c12 */ /* 0x002fc8000f8e3cff */
[----:B------:R-:W-:-:S04]  /*3610*/  SHF.L.U32 R3, R3, 0x1f, RZ ;  /* 0x0000001f03037819 */ /* 0x000fc800000006ff */
[----:B------:R-:W1:Y:S02]  /*3620*/  SYNCS.PHASECHK.TRANS64.TRYWAIT P0, [UR7], R3 ;  /* 0x00000003ff0075a7 */ /* 0x000e640008001107 */
[----:B-1----:R-:W-:Y:S05]  /*3630*/  @!P0 BRA `(.L_x_62) ;  /* 0x0000003000088947 */ /* 0x002fea0003800000 */
.L_x_118:
[----:B------:R-:W-:Y:S01]  /*3640*/  NOP ;  /* 0x0000000000007918 */ /* 0x000fe20000000000 */
[----:B-1----:R-:W1:Y:S01]  /*3650*/  LDS R0, [UR4+0x14] ;  /* 0x00001404ff007984 */ /* 0x002e620008000800 */
[----:B------:R-:W-:Y:S01]  /*3660*/  ULOP3.LUT UR6, UR16, 0xffff, URZ, 0xc0, !UPT ;  /* 0x0000ffff10067892 */ /* 0x000fe2000f8ec0ff */
[----:B------:R-:W-:Y:S01]  /*3670*/  UMOV UR8, 0xffff ;  /* 0x0000ffff00087882 */ /* 0x000fe20000000000 */
[----:B------:R-:W-:Y:S02]  /*3680*/  UMOV UR5, 0x1 ;  /* 0x0000000100057882 */ /* 0x000fe40000000000 */
[----:B------:R-:W-:-:S04]  /*3690*/  USHF.R.U32.HI UR6, URZ, 0x5, UR6 ;  /* 0x00000005ff067899 */ /* 0x000fc80008011606 */
[----:B------:R-:W-:Y:S02]  /*36a0*/  USHF.L.U32 UR8, UR8, UR6, URZ ;  /* 0x0000000608087299 */ /* 0x000fe400080006ff */
[----:B------:R-:W-:-:S04]  /*36b0*/  USHF.L.U32 UR5, UR5, UR6, URZ ;  /* 0x0000000605057299 */ /* 0x000fc800080006ff */
[----:B-1----:R-:W-:-:S04]  /*36c0*/  LOP3.LUT R0, R0, UR8, RZ, 0xc0, !PT ;  /* 0x0000000800007c12 */ /* 0x002fc8000f8ec0ff */
[----:B------:R-:W-:-:S13]  /*36d0*/  ISETP.NE.AND P0, PT, R0, UR8, PT ;  /* 0x0000000800007c0c */ /* 0x000fda000bf05270 */
[----:B------:R-:W-:Y:S05]  /*36e0*/  @P0 BRA `(.L_x_63) ;  /* 0x0000000000580947 */ /* 0x000fea0003800000 */
[----:B------:R-:W1:Y:S02]  /*36f0*/  LDS R0, [UR4+0x18] ;  /* 0x00001804ff007984 */ /* 0x000e640008000800 */
[----:B-1----:R-:W-:-:S04]  /*3700*/  LOP3.LUT R0, R0, UR5, RZ, 0xc0, !PT ;  /* 0x0000000500007c12 */ /* 0x002fc8000f8ec0ff */
[----:B------:R-:W-:-:S13]  /*3710*/  ISETP.NE.AND P0, PT, R0, UR5, PT ;  /* 0x0000000500007c0c */ /* 0x000fda000bf05270 */
[----:B------:R-:W-:Y:S05]  /*3720*/  @P0 BRA `(.L_x_64) ;  /* 0x00000000003c0947 */ /* 0x000fea0003800000 */
[----:B------:R-:W1:Y:S01]  /*3730*/  S2R R2, SR_LANEID ;  /* 0x0000000000027919 */ /* 0x000e620000000000 */
[----:B------:R-:W-:Y:S01]  /*3740*/  ULOP3.LUT UR8, URZ, UR8, URZ, 0x33, !UPT ;  /* 0x00000008ff087292 */ /* 0x000fe2000f8e33ff */
[----:B------:R-:W-:Y:S01]  /*3750*/  LOP3.LUT R4, RZ, UR5, RZ, 0x33, !PT ;  /* 0x00000005ff047c12 */ /* 0x000fe2000f8e33ff */
[----:B------:R-:W-:Y:S02]  /*3760*/  VOTEU.ANY UR7, UPT, PT ;  /* 0x0000000000077886 */ /* 0x000fe400038e0100 */
[----:B------:R-:W-:Y:S01]  /*3770*/  UFLO.U32 UR7, UR7 ;  /* 0x00000007000772bd */ /* 0x000fe200080e0000 */
[----:B------:R-:W2:Y:S01]  /*3780*/  REDUX UR5, R4 ;  /* 0x00000000040573c4 */ /* 0x000ea20000000000 */
[----:B------:R-:W-:-:S06]  /*3790*/  IMAD.U32 R0, RZ, RZ, UR8 ;  /* 0x00000008ff007e24 */ /* 0x000fcc000f8e00ff */
[----:B------:R4:W-:Y:S01]  /*37a0*/  UTCATOMSWS.AND URZ, UR8 ;  /* 0x0000000800ff79e3 */ /* 0x0009e20008000000 */
[----:B------:R-:W3:Y:S01]  /*37b0*/  REDUX UR6, R0 ;  /* 0x00000000000673c4 */ /* 0x000ee20000000000 */
[----:B-1----:R-:W-:Y:S01]  /*37c0*/  ISETP.EQ.U32.AND P0, PT, R2, UR7, PT ;  /* 0x0000000702007c0c */ /* 0x002fe2000bf02070 */
[----:B--2---:R-:W-:Y:S01]  /*37d0*/  IMAD.U32 R2, RZ, RZ, UR5 ;  /* 0x00000005ff027e24 */ /* 0x004fe2000f8e00ff */
[----:B---3--:R-:W-:-:S11]  /*37e0*/  MOV R3, UR6 ;  /* 0x0000000600037c02 */ /* 0x008fd60008000f00 */
[----:B------:R4:W-:Y:S04]  /*37f0*/  @P0 ATOMS.AND RZ, [UR4+0x14], R3 ;  /* 0x00001403ffff098c */ /* 0x0009e8000a800004 */
[----:B------:R4:W-:Y:S01]  /*3800*/  @P0 ATOMS.AND RZ, [UR4+0x18], R2 ;  /* 0x00001802ffff098c */ /* 0x0009e2000a800004 */
[----:B------:R-:W-:Y:S05]  /*3810*/  BRA `(.L_x_65) ;  /* 0x0000000000147947 */ /* 0x000fea0003800000 */
.L_x_64:
[----:B------:R-:W-:Y:S02]  /*3820*/  MOV R2, 0x3840 ;  /* 0x0000384000027802 */ /* 0x000fe40000000f00 */
[----:B---3-5:R-:W-:Y:S05]  /*3830*/  CALL.REL.NOINC `($__internal_0_$__cuda_sm10x_tcgen05_guardrail_trap_col_being_dealloced_not_returned_by_alloc) ;  /* 0x0000003000247944 */ /* 0x028fea0003c00000 */
[----:B------:R-:W-:Y:S05]  /*3840*/  BRA `(.L_x_65) ;  /* 0x0000000000087947 */ /* 0x000fea0003800000 */
.L_x_63:
[----:B------:R-:W-:Y:S02]  /*3850*/  MOV R2, 0x3870 ;  /* 0x0000387000027802 */ /* 0x000fe40000000f00 */
[----:B---3-5:R-:W-:Y:S05]  /*3860*/  CALL.REL.NOINC `($__internal_2_$__cuda_sm10x_tcgen05_guardrail_trap_unallocated_columns_being_dealloced) ;  /* 0x0000003000307944 */ /* 0x028fea0003c00000 */
.L_x_65:
[----:B------:R-:W-:Y:S01]  /*3870*/  NOP ;  /* 0x0000000000007918 */ /* 0x000fe20000000000 */
[----:B----4-:R-:W-:Y:S05]  /*3880*/  EXIT ;  /* 0x000000000000794d */ /* 0x010fea0003800000 */
.L_x_47:
[----:B------:R-:W-:-:S09]  /*3890*/  UISETP.NE.OR UP2, UPT, UR8, 0x3, !UP2 ;  /* 0x000000030800788c */ /* 0x000fd2000d745670 */
[----:B------:R-:W-:Y:S05]  /*38a0*/  BRA.U UP2, `(.L_x_66) ;  /* 0x0000000902c87547 */ /* 0x000fea000b800000 */
[----:B------:R-:W1:Y:S01]  /*38b0*/  LDCU.64 UR6, c[0x0][0x888] ;  /* 0x00011100ff0677ac */ /* 0x000e620008000a00 */
[----:B------:R-:W2:Y:S01]  /*38c0*/  LDC R0, c[0x0][0xb30] ;  /* 0x0002cc00ff007b82 */ /* 0x000ea20000000800 */
[----:B------:R-:W-:Y:S01]  /*38d0*/  IMAD.MOV.U32 R30, RZ, RZ, 0x1 ;  /* 0x00000001ff1e7424 */ /* 0x000fe200078e00ff */
[----:B------:R-:W-:Y:S01]  /*38e0*/  CS2R R28, SRZ ;  /* 0x00000000001c7805 */ /* 0x000fe2000001ff00 */
[----:B------:R-:W4:Y:S01]  /*38f0*/  LDCU.64 UR4, c[0x0][0x890] ;  /* 0x00011200ff0477ac */ /* 0x000f220008000a00 */
[----:B------:R-:W-:Y:S01]  /*3900*/  IMAD.MOV.U32 R25, RZ, RZ, 0x1000 ;  /* 0x00001000ff197424 */ /* 0x000fe200078e00ff */
[----:B------:R-:W-:-:S03]  /*3910*/  UMOV UR8, 0x400 ;  /* 0x0000040000087882 */ /* 0x000fc60000000000 */
[----:B------:R-:W3:Y:S01]  /*3920*/  LDC R19, c[0x0][0x370] ;  /* 0x0000dc00ff137b82 */ /* 0x000ee20000000800 */
[----:B------:R-:W-:-:S07]  /*3930*/  UPLOP3.LUT UP1, UPT, UPT, UPT, UPT, 0x40, 0x4 ;  /* 0x000000000004789c */ /* 0x000fce0003f2e870 */
[----:B------:R-:W3:Y:S01]  /*3940*/  LDC R2, c[0x0][0xb0c] ;  /* 0x0002c300ff027b82 */ /* 0x000ee20000000800 */
[----:B-1----:R-:W-:Y:S02]  /*3950*/  UISETP.NE.U32.AND UP2, UPT, UR6, URZ, UPT ;  /* 0x000000ff0600728c */ /* 0x002fe4000bf45070 */
[----:B------:R-:W-:Y:S02]  /*3960*/  ULEA UR6, UR37, UR8, 0x18 ;  /* 0x0000000825067291 */ /* 0x000fe4000f8ec0ff */
[----:B------:R-:W-:Y:S02]  /*3970*/  UISETP.NE.AND.EX UP2, UPT, UR7, URZ, UPT, UP2 ;  /* 0x000000ff0700728c */ /* 0x000fe4000bf45320 */
[----:B------:R-:W-:Y:S01]  /*3980*/  UIADD3 UR7, UPT, UPT, UR6, 0x30, URZ ;  /* 0x0000003006077890 */ /* 0x000fe2000fffe0ff */
[----:B------:R-:W1:Y:S01]  /*3990*/  LDC R18, c[0x0][0xb20] ;  /* 0x0002c800ff127b82 */ /* 0x000e620000000800 */
[----:B----4-:R-:W-:Y:S01]  /*39a0*/  UISETP.NE.U32.AND UP3, UPT, UR4, URZ, UPT ;  /* 0x000000ff0400728c */ /* 0x010fe2000bf65070 */
[----:B--2---:R-:W-:Y:S01]  /*39b0*/  ISETP.NE.AND P1, PT, R0, 0x1, PT ;  /* 0x000000010000780c */ /* 0x004fe20003f25270 */
[----:B------:R-:W-:-:S02]  /*39c0*/  UPRMT UR37, UR37, 0x654, UR7 ;  /* 0x0000065425257896 */ /* 0x000fc40008000007 */
[----:B------:R-:W-:-:S03]  /*39d0*/  UISETP.NE.AND.EX UP3, UPT, UR5, URZ, UPT, UP3 ;  /* 0x000000ff0500728c */ /* 0x000fc6000bf65330 */
[----:B------:R-:W2:Y:S08]  /*39e0*/  LDC.64 R32, c[0x0][0x348] ;  /* 0x0000d200ff207b82 */ /* 0x000eb00000000a00 */
[----:B------:R-:W4:Y:S08]  /*39f0*/  LDC.64 R16, c[0x0][0xb10] ;  /* 0x0002c400ff107b82 */ /* 0x000f300000000a00 */
[----:B------:R-:W1:Y:S08]  /*3a00*/  LDC.64 R6, c[0x0][0xb18] ;  /* 0x0002c600ff067b82 */ /* 0x000e700000000a00 */
[----:B------:R-:W1:Y:S08]  /*3a10*/  LDC.64 R4, c[0x0][0xb28] ;  /* 0x0002ca00ff047b82 */ /* 0x000e700000000a00 */
[----:B---3--:R-:W1:Y:S02]  /*3a20*/  LDC R24, c[0x0][0x374] ;  /* 0x0000dd00ff187b82 */ /* 0x008e640000000800 */
.L_x_74:
[C---:B------:R-:W-:Y:S02]  /*3a30*/  LEA R0, R29.reuse, UR6, 0x3 ;  /* 0x000000061d007c11 */ /* 0x040fe4000f8e18ff */
[----:B------:R-:W-:Y:S02]  /*3a40*/  SHF.L.U32 R3, R28, 0x1f, RZ ;  /* 0x0000001f1c037819 */ /* 0x000fe400000006ff */
[----:B------:R-:W-:Y:S02]  /*3a50*/  LEA R20, R29, UR6, 0x4 ;  /* 0x000000061d147c11 */ /* 0x000fe4000f8e20ff */
[----:B---3--:R-:W3:Y:S02]  /*3a60*/  SYNCS.PHASECHK.TRANS64.TRYWAIT P0, [R0+URZ+0x50], R3 ;  /* 0x00005003000075a7 */ /* 0x008ee400080011ff */
[----:B---3--:R-:W-:Y:S05]  /*3a70*/  @!P0 BRA `(.L_x_67) ;  /* 0x0000002c00108947 */ /* 0x008fea0003800000 */
.L_x_119:
[----:B------:R-:W-:Y:S01]  /*3a80*/  ISETP.GE.AND P0, PT, R40, 0x1, PT ;  /* 0x000000012800780c */ /* 0x000fe20003f06270 */
[----:B------:R-:W1:Y:S01]  /*3a90*/  LDS.128 R20, [R20+0xe0] ;  /* 0x0000e00014147984 */ /* 0x000e620000000c00 */
[----:B------:R-:W-:Y:S01]  /*3aa0*/  ISETP.NE.U32.AND P4, PT, RZ, UR4, PT ;  /* 0x00000004ff007c0c */ /* 0x000fe2000bf85070 */
[----:B---3--:R-:W-:Y:S01]  /*3ab0*/  VIADD R0, R0, 0x60 ;  /* 0x0000006000007836 */ /* 0x008fe20000000000 */
[----:B------:R-:W-:Y:S02]  /*3ac0*/  SHF.L.U32 R26, R30, 0x1f, RZ ;  /* 0x0000001f1e1a7819 */ /* 0x000fe400000006ff */
[----:B------:R-:W-:Y:S02]  /*3ad0*/  ISETP.NE.AND.EX P4, PT, RZ, UR5, PT, P4 ;  /* 0x00000005ff007c0c */ /* 0x000fe4000bf85340 */
[----:B------:R-:W-:Y:S01]  /*3ae0*/  PRMT R0, RZ, 0x654, R0 ;  /* 0x00000654ff007816 */ /* 0x000fe20000000000 */
[----:B------:R-:W-:Y:S01]  /*3af0*/  @!PT LDS RZ, [RZ] ;  /* 0x00000000fffff984 */ /* 0x000fe20000000800 */
[----:B------:R-:W-:Y:S01]  /*3b00*/  @!PT LDS RZ, [RZ] ;  /* 0x00000000fffff984 */ /* 0x000fe20000000800 */
[----:B------:R-:W-:Y:S01]  /*3b10*/  @!PT LDS RZ, [RZ] ;  /* 0x00000000fffff984 */ /* 0x000fe20000000800 */
[----:B------:R-:W-:Y:S01]  /*3b20*/  @!PT LDS RZ, [RZ] ;  /* 0x00000000fffff984 */ /* 0x000fe20000000800 */
[----:B------:R3:W-:Y:S06]  /*3b30*/  MEMBAR.ALL.CTA ;  /* 0x0000000000007992 */ /* 0x0007ec0000008000 */
[----:B---3--:R-:W3:Y:S02]  /*3b40*/  FENCE.VIEW.ASYNC.S ;  /* 0x00000000000073c6 */ /* 0x008ee40000000000 */
[----:B---3--:R3:W-:Y:S01]  /*3b50*/  SYNCS.ARRIVE.TRANS64.RED.A1T0 RZ, [R0+URZ], RZ ;  /* 0x000000ff00ff79a7 */ /* 0x0087e200081004ff */
[----:B-1----:R-:W-:Y:S11]  /*3b60*/  LOP3.LUT P3, RZ, R22, 0x1, RZ, 0xc0, !PT ;  /* 0x0000000116ff7812 */ /* 0x002ff6000786c0ff */
[----:B------:R-:W-:Y:S02]  /*3b70*/  @!UPT UIADD3 URZ, UPT, UPT, URZ, URZ, URZ ;  /* 0x000000fffffff290 */ /* 0x000fe4000fffe0ff */
[----:B------:R-:W-:Y:S02]  /*3b80*/  @P3 MOV R13, R20 ;  /* 0x00000014000d3202 */ /* 0x000fe40000000f00 */
[----:B------:R-:W-:Y:S01]  /*3b90*/  @P3 LOP3.LUT R8, R21, 0xffff, RZ, 0xc0, !PT ;  /* 0x0000ffff15083812 */ /* 0x000fe200078ec0ff */
[----:B---3--:R-:W-:Y:S06]  /*3ba0*/  @!P0 BRA `(.L_x_68) ;  /* 0x0000000000a48947 */ /* 0x008fec0003800000 */
[----:B------:R-:W-:Y:S01]  /*3bb0*/  IMAD.HI.U32 R31, R24, R7, RZ ;  /* 0x00000007181f7227 */ /* 0x000fe200078e00ff */
[----:B------:R-:W-:Y:S02]  /*3bc0*/  ISETP.NE.AND P0, PT, R6, 0x1, PT ;  /* 0x000000010600780c */ /* 0x000fe40003f05270 */
[----:B------:R-:W-:Y:S01]  /*3bd0*/  ISETP.NE.AND P2, PT, R40, 0x1, PT ;  /* 0x000000012800780c */ /* 0x000fe20003f45270 */
[----:B----4-:R-:W-:Y:S01]  /*3be0*/  IMAD.HI.U32 R34, R19, R16, RZ ;  /* 0x0000001013227227 */ /* 0x010fe200078e00ff */
[----:B------:R-:W-:Y:S02]  /*3bf0*/  SHF.R.U32.HI R31, RZ, R18, R31 ;  /* 0x00000012ff1f7219 */ /* 0x000fe4000001161f */
[----:B------:R-:W-:Y:S01]  /*3c00*/  ISETP.NE.AND P5, PT, R2, 0x1, PT ;  /* 0x000000010200780c */ /* 0x000fe20003fa5270 */
[----:B------:R-:W-:Y:S01]  /*3c10*/  IMAD.HI.U32 R36, R13, R16, RZ ;  /* 0x000000100d247227 */ /* 0x000fe200078e00ff */
[----:B------:R-:W-:Y:S02]  /*3c20*/  SHF.R.U32.HI R34, RZ, R17, R34 ;  /* 0x00000011ff227219 */ /* 0x000fe40000011622 */
[----:B------:R-:W-:Y:S01]  /*3c30*/  SEL R3, R24, R31, !P0 ;  /* 0x0000001f18037207 */ /* 0x000fe20004000000 */
[C---:B------:R-:W-:Y:S01]  /*3c40*/  IMAD.HI.U32 R31, R8.reuse, R7, RZ ;  /* 0x00000007081f7227 */ /* 0x040fe200078e00ff */
[----:B------:R-:W-:Y:S02]  /*3c50*/  SEL R11, R19, R34, !P5 ;  /* 0x00000022130b7207 */ /* 0x000fe40006800000 */
[----:B------:R-:W-:Y:S01]  /*3c60*/  SHF.R.U32.HI R36, RZ, R17, R36 ;  /* 0x00000011ff247219 */ /* 0x000fe20000011624 */
[----:B------:R-:W-:Y:S01]  /*3c70*/  IMAD.HI.U32 R38, R3, R4, RZ ;  /* 0x0000000403267227 */ /* 0x000fe200078e00ff */
[----:B------:R-:W-:Y:S03]  /*3c80*/  SHF.R.U32.HI R31, RZ, R18, R31 ;  /* 0x00000012ff1f7219 */ /* 0x000fe6000001161f */
[----:B------:R-:W-:Y:S01]  /*3c90*/  IMAD.HI.U32 R34, R11, R4, RZ ;  /* 0x000000040b227227 */ /* 0x000fe200078e00ff */
[----:B------:R-:W-:Y:S02]  /*3ca0*/  @P2 SHF.R.U32.HI R3, RZ, R5, R38 ;  /* 0x00000005ff032219 */ /* 0x000fe40000011626 */
[----:B------:R-:W-:Y:S02]  /*3cb0*/  SEL R9, R8, R31, !P0 ;  /* 0x0000001f08097207 */ /* 0x000fe40004000000 */
[----:B------:R-:W-:Y:S01]  /*3cc0*/  @P2 SHF.R.U32.HI R11, RZ, R5, R34 ;  /* 0x00000005ff0b2219 */ /* 0x000fe20000011622 */
[C---:B------:R-:W-:Y:S01]  /*3cd0*/  IMAD R10, R40.reuse, R3, RZ ;  /* 0x00000003280a7224 */ /* 0x040fe200078e02ff */
[----:B------:R-:W-:Y:S01]  /*3ce0*/  SEL R3, R13, R36, !P5 ;  /* 0x000000240d037207 */ /* 0x000fe20006800000 */
[C---:B------:R-:W-:Y:S03]  /*3cf0*/  IMAD.HI.U32 R14, R9.reuse, R4, RZ ;  /* 0x00000004090e7227 */ /* 0x040fe600078e00ff */
[----:B------:R-:W-:Y:S01]  /*3d00*/  ISETP.GE.AND P0, PT, R9, R10, PT ;  /* 0x0000000a0900720c */ /* 0x000fe20003f06270 */
[C---:B------:R-:W-:Y:S01]  /*3d10*/  IMAD R12, R40.reuse, R11, RZ ;  /* 0x0000000b280c7224 */ /* 0x040fe200078e02ff */
[-C--:B------:R-:W-:Y:S04]  /*3d20*/  SHF.R.U32.HI R14, RZ, R5.reuse, R14 ;  /* 0x00000005ff0e7219 */ /* 0x080fe8000001160e */
[----:B------:R-:W-:Y:S02]  /*3d30*/  ISETP.GE.OR P0, PT, R3, R12, P0 ;  /* 0x0000000c0300720c */ /* 0x000fe40000706670 */
[----:B------:R-:W-:Y:S05]  /*3d40*/  SEL R15, R9, R14, !P2 ;  /* 0x0000000e090f7207 */ /* 0x000fea0005000000 */
[----:B------:R-:W-:Y:S04]  /*3d50*/  IMAD.MOV R14, RZ, RZ, -R15 ;  /* 0x000000ffff0e7224 */ /* 0x000fe800078e0a0f */
[----:B------:R-:W-:Y:S02]  /*3d60*/  IMAD R14, R40, R14, R9 ;  /* 0x0000000e280e7224 */ /* 0x000fe400078e0209 */
[C---:B------:R-:W-:Y:S05]  /*3d70*/  @!P0 IMAD.HI.U32 R10, R3.reuse, R4, RZ ;  /* 0x00000004030a8227 */ /* 0x040fea00078e00ff */
[----:B------:R-:W-:Y:S04]  /*3d80*/  @!P0 SHF.R.U32.HI R10, RZ, R5, R10 ;  /* 0x00000005ff0a8219 */ /* 0x000fe8000001160a */
[----:B------:R-:W-:Y:S01]  /*3d90*/  @!P0 SEL R0, R3, R10, !P2 ;  /* 0x0000000a03008207 */ /* 0x000fe20005000000 */
[----:B------:R-:W-:Y:S03]  /*3da0*/  IMAD.MOV R10, RZ, RZ, -R3 ;  /* 0x000000ffff0a7224 */ /* 0x000fe600078e0a03 */
[----:B------:R-:W-:Y:S01]  /*3db0*/  @!P0 IADD3 R15, PT, PT, R15, -R0, RZ ;  /* 0x800000000f0f8210 */ /* 0x000fe20007ffe0ff */
[----:B------:R-:W-:Y:S01]  /*3dc0*/  @!P0 IMAD R0, R11, R14, R0 ;  /* 0x0000000e0b008224 */ /* 0x000fe200078e0200 */
[----:B------:R-:W-:Y:S01]  /*3dd0*/  IADD3 R11, PT, PT, -R9, RZ, RZ ;  /* 0x000000ff090b7210 */ /* 0x000fe20007ffe1ff */
[----:B------:R-:W-:Y:S02]  /*3de0*/  IMAD R13, R2, R10, R13 ;  /* 0x0000000a020d7224 */ /* 0x000fe400078e020d */
[----:B------:R-:W-:Y:S02]  /*3df0*/  @!P0 IMAD R9, R15, R40, R3 ;  /* 0x000000280f098224 */ /* 0x000fe400078e0203 */
[----:B------:R-:W-:Y:S02]  /*3e00*/  @!P0 IMAD.MOV.U32 R3, RZ, RZ, R0 ;  /* 0x000000ffff038224 */ /* 0x000fe400078e0000 */
[----:B------:R-:W-:Y:S02]  /*3e10*/  IMAD R8, R6, R11, R8 ;  /* 0x0000000b06087224 */ /* 0x000fe400078e0208 */
[----:B------:R-:W-:Y:S02]  /*3e20*/  IMAD R13, R3, R2, R13 ;  /* 0x00000002030d7224 */ /* 0x000fe400078e020d */
[----:B------:R-:W-:Y:S02]  /*3e30*/  IMAD R8, R9, R6, R8 ;  /* 0x0000000609087224 */ /* 0x000fe400078e0208 */
.L_x_68:
[----:B------:R-:W-:Y:S05]  /*3e40*/  BRA.U UP1, `(.L_x_69) ;  /* 0x0000000101107547 */ /* 0x000fea000b800000 */
[----:B------:R-:W-:Y:S04]  /*3e50*/  MOV R0, UR13 ;  /* 0x0000000d00007c02 */ /* 0x000fe80008000f00 */
[----:B------:R-:W-:Y:S04]  /*3e60*/  SHF.L.U32 R3, R0, 0x1f, RZ ;  /* 0x0000001f00037819 */ /* 0x000fe800000006ff */
[----:B------:R-:W1:Y:S02]  /*3e70*/  SYNCS.PHASECHK.TRANS64.TRYWAIT P0, [UR6+0x48], R3 ;  /* 0x00004803ff0075a7 */ /* 0x000e640008001106 */
[----:B-1----:R-:W-:Y:S05]  /*3e80*/  @!P0 BRA `(.L_x_70) ;  /* 0x0000002800208947 */ /* 0x002fea0003800000 */
.L_x_69:
[----:B------:R-:W-:Y:S05]  /*3e90*/  BRA.U !UP3, `(.L_x_71) ;  /* 0x000000010b347547 */ /* 0x000fea000b800000 */
[----:B------:R-:W-:Y:S01]  /*3ea0*/  UPLOP3.LUT UP0, UPT, UPT, UPT, UP2, 0x80, 0x8 ;  /* 0x000000000008789c */ /* 0x000fe20003f0f020 */
[----:B-1----:R-:W-:Y:S02]  /*3eb0*/  HFMA2 R0, -RZ, RZ, 0, 5.9604644775390625e-08 ;  /* 0x00000001ff007431 */ /* 0x002fe400000001ff */
[----:B------:R-:W-:Y:S03]  /*3ec0*/  IMAD.MOV.U32 R96, RZ, RZ, 0x1 ;  /* 0x00000001ff607424 */ /* 0x000fe600078e00ff */
[----:B------:R-:W-:Y:S05]  /*3ed0*/  PLOP3.LUT P0, PT, PT, PT, UP0, 0x80, 0x8 ;  /* 0x000000000008781c */ /* 0x000fea0003f0f008 */
[----:B------:R-:W1:Y:S01]  /*3ee0*/  @UP0 LDCU.64 UR8, c[0x0][0x888] ;  /* 0x00011100ff0807ac */ /* 0x000e620008000a00 */
[----:B------:R-:W-:Y:S07]  /*3ef0*/  @UP0 UIMAD UR7, UR36, UR4, URZ ;  /* 0x00000004240702a4 */ /* 0x000fee000f8e02ff */
[----:B------:R-:W-:Y:S01]  /*3f00*/  @!P0 PRMT R96, R0, 0x7610, R96 ;  /* 0x0000761000608816 */ /* 0x000fe20000000060 */
[----:B-1----:R-:W-:Y:S03]  /*3f10*/  @UP0 UIMAD.WIDE UR8, UR7, 0x4, UR8 ;  /* 0x00000004070808a5 */ /* 0x002fe6000f8e0208 */
[----:B------:R-:W1:Y:S03]  /*3f20*/  @!UP0 LDCU UR7, c[0x0][0x880] ;  /* 0x00011000ff0787ac */ /* 0x000e660008000800 */
[----:B------:R-:W-:Y:S01]  /*3f30*/  IMAD.U32 R10, RZ, RZ, UR8 ;  /* 0x00000008ff0a7e24 */ /* 0x000fe2000f8e00ff */
[----:B------:R-:W-:Y:S05]  /*3f40*/  MOV R11, UR9 ;  /* 0x00000009000b7c02 */ /* 0x000fea0008000f00 */
[----:B-----5:R3:W5:Y:S02]  /*3f50*/  @P0 LDG.E R49, desc[UR40][R10.64] ;  /* 0x000000280a310981 */ /* 0x020764000c1e1900 */
[----:B-1-3--:R-:W-:Y:S07]  /*3f60*/  @!P0 IMAD.U32 R49, RZ, RZ, UR7 ;  /* 0x00000007ff318e24 */ /* 0x00afee000f8e00ff */
.L_x_71:
[----:B-----5:R-:W-:Y:S01]  /*3f70*/  @!P4 FSETP.EQ.AND P5, PT, R49, RZ, PT ;  /* 0x000000ff3100c20b */ /* 0x020fe20003fa2000 */
[----:B------:R-:W-:Y:S01]  /*3f80*/  @!UPT UIADD3 URZ, UPT, UPT, URZ, URZ, URZ ;  /* 0x000000fffffff290 */ /* 0x000fe2000fffe0ff */
[----:B------:R-:W-:Y:S11]  /*3f90*/  @!P4 BRA `(.L_x_72) ;  /* 0x000000000014c947 */ /* 0x000ff60003800000 */
[----:B------:R-:W-:Y:S02]  /*3fa0*/  LOP3.LUT P0, RZ, R96, 0xff, RZ, 0xc0, !PT ;  /* 0x000000ff60ff7812 */ /* 0x000fe4000780c0ff */
[----:B------:R-:W-:Y:S04]  /*3fb0*/  PLOP3.LUT P5, PT, PT, PT, UP0, 0x80, 0x8 ;  /* 0x000000000008781c */ /* 0x000fe80003faf008 */
[----:B------:R-:W-:Y:S07]  /*3fc0*/  PLOP3.LUT P5, PT, P5, PT, PT, 0x8, 0x80 ;  /* 0x000000000080781c */ /* 0x000fee0002fae170 */
[----:B------:R-:W-:Y:S11]  /*3fd0*/  @P0 FSETP.EQ.AND P5, PT, R49, RZ, PT ;  /* 0x000000ff3100020b */ /* 0x000ff60003fa2000 */
[----:B------:R-:W-:Y:S02]  /*3fe0*/  @!UPT UIADD3 URZ, UPT, UPT, URZ, URZ, URZ ;  /* 0x000000fffffff290 */ /* 0x000fe4000fffe0ff */
.L_x_72:
[----:B------:R-:W3:Y:S01]  /*3ff0*/  SYNCS.PHASECHK.TRANS64.TRYWAIT P4, [UR6+0x38], R26 ;  /* 0x0000381aff0075a7 */ /* 0x000ee20008081106 */
[----:B------:R-:W-:Y:S01]  /*4000*/  @P3 SHF.R.U32.HI R27, RZ, 0x10, R21 ;  /* 0x00000010ff1b3819 */ /* 0x000fe20000011615 */
[----:B------:R-:W-:Y:S01]  /*4010*/  VIADD R29, R29, 0x1 ;  /* 0x000000011d1d7836 */ /* 0x000fe20000000000 */
[----:B------:R-:W5:Y:S08]  /*4020*/  LDC.64 R14, c[0x0][0xb10] ;  /* 0x0002c400ff0e7b82 */ /* 0x000f700000000a00 */
[----:B------:R-:W2:Y:S08]  /*4030*/  LDC.64 R10, c[0x0][0xb18] ;  /* 0x0002c600ff0a7b82 */ /* 0x000eb00000000a00 */
[----:B-1----:R-:W1:Y:S08]  /*4040*/  @!P1 LDC R0, c[0x0][0xb20] ;  /* 0x0002c800ff009b82 */ /* 0x002e700000000800 */
[----:B------:R-:W4:Y:S01]  /*4050*/  @!P1 LDC R3, c[0x0][0xb0c] ;  /* 0x0002c300ff039b82 */ /* 0x000f220000000800 */
[----:B-----5:R-:W-:Y:S05]  /*4060*/  @!P1 IMAD.HI.U32 R14, R13, R14, RZ ;  /* 0x0000000e0d0e9227 */ /* 0x020fea00078e00ff */
[----:B------:R-:W-:Y:S01]  /*4070*/  @!P1 SHF.R.U32.HI R14, RZ, R15, R14 ;  /* 0x0000000fff0e9219 */ /* 0x000fe2000001160e */
[----:B--2---:R-:W-:Y:S01]  /*4080*/  @!P1 IMAD.HI.U32 R11, R8, R11, RZ ;  /* 0x0000000b080b9227 */ /* 0x004fe200078e00ff */
[----:B------:R-:W-:Y:S04]  /*4090*/  @!P1 ISETP.NE.AND P0, PT, R10, 0x1, PT ;  /* 0x000000010a00980c */ /* 0x000fe80003f05270 */
[----:B-1----:R-:W-:Y:S02]  /*40a0*/  @!P1 SHF.R.U32.HI R9, RZ, R0, R11 ;  /* 0x00000000ff099219 */ /* 0x002fe4000001160b */
[----:B----4-:R-:W-:Y:S02]  /*40b0*/  @!P1 ISETP.NE.AND P2, PT, R3, 0x1, PT ;  /* 0x000000010300980c */ /* 0x010fe40003f45270 */
[----:B------:R-:W-:Y:S02]  /*40c0*/  @!P1 SEL R9, R8, R9, !P0 ;  /* 0x0000000908099207 */ /* 0x000fe40004000000 */
[----:B------:R-:W-:Y:S02]  /*40d0*/  ELECT P0, URZ, PT ;  /* 0x0000000000ff782f */ /* 0x000fe40003800000 */
[----:B------:R-:W-:Y:S05]  /*40e0*/  @!P1 SEL R14, R13, R14, !P2 ;  /* 0x0000000e0d0e9207 */ /* 0x000fea0005000000 */
[----:B------:R-:W-:Y:S02]  /*40f0*/  @!P1 IMAD.IADD R0, R9, 0x1, -R14 ;  /* 0x0000000109009824 */ /* 0x000fe400078e0a0e */
[----:B------:R-:W-:Y:S02]  /*4100*/  @!P1 IMAD.IADD R9, R14, 0x1, -R9 ;  /* 0x000000010e099824 */ /* 0x000fe400078e0a09 */
[----:B------:R-:W-:Y:S02]  /*4110*/  @!P1 IMAD R13, R0, R3, R13 ;  /* 0x00000003000d9224 */ /* 0x000fe400078e020d */
[----:B------:R-:W-:Y:S01]  /*4120*/  @!P1 IMAD R8, R9, R10, R8 ;  /* 0x0000000a09089224 */ /* 0x000fe200078e0208 */
[----:B---3--:R-:W-:Y:S06]  /*4130*/  @!P4 BRA `(.L_x_73) ;  /* 0x00000024008cc947 */ /* 0x008fec0003800000 */
.L_x_122:
[----:B------:R-:W-:Y:S01]  /*4140*/  PLOP3.LUT P5, PT, P5, P0, PT, 0xf2, 0x2f ;  /* 0x00000000002f781c */ /* 0x000fe20002fa1e72 */
[----:B------:R-:W-:Y:S01]  /*4150*/  UMOV UR14, 0x0 ;  /* 0x00000000000e7882 */ /* 0x000fe20000000000 */
[----:B------:R-:W-:Y:S01]  /*4160*/  LOP3.LUT R30, R30, 0x1, RZ, 0x3c, !PT ;  /* 0x000000011e1e7812 */ /* 0x000fe200078e3cff */
[----:B------:R-:W-:Y:S01]  /*4170*/  UMOV UR15, 0x10000000 ;  /* 0x10000000000f7882 */ /* 0x000fe20000000000 */
[----:B------:R-:W-:Y:S01]  /*4180*/  UMOV UR12, UR36 ;  /* 0x00000024000c7c82 */ /* 0x000fe20008000000 */
[----:B------:R-:W-:Y:S08]  /*4190*/  @P3 R2UR UR36, R27 ;  /* 0x000000001b2432ca */ /* 0x000ff000000e0000 */
[----:B-1----:R-:W-:Y:S01]  /*41a0*/  @!P5 IADD3 R3, P0, PT, R32, 0x580, RZ ;  /* 0x000005802003d810 */ /* 0x002fe20007f1e0ff */
[----:B------:R-:W-:Y:S01]  /*41b0*/  @!P5 IMAD.SHL.U32 R91, R91, 0x40, RZ ;  /* 0x000000405b5bd824 */ /* 0x000fe200078e00ff */
[----:B------:R-:W-:Y:S01]  /*41c0*/  VOTEU.ALL UP1, P5 ;  /* 0x0000000000ff7886 */ /* 0x000fe20002820000 */
[----:B------:R-:W-:Y:S01]  /*41d0*/  @!P5 IMAD.SHL.U32 R97, R97, 0x40, RZ ;  /* 0x000000406161d824 */ /* 0x000fe200078e00ff */
[----:B------:R-:W-:Y:S01]  /*41e0*/  @!P5 R2UR UR8, R3 ;  /* 0x000000000308d2ca */ /* 0x000fe200000e0000 */
[----:B------:R-:W-:Y:S01]  /*41f0*/  @!P5 IMAD.X R0, RZ, RZ, R33, P0 ;  /* 0x000000ffff00d224 */ /* 0x000fe200000e0621 */
[----:B------:R-:W-:Y:S01]  /*4200*/  @!P5 R2UR UR10, R91 ;  /* 0x000000005b0ad2ca */ /* 0x000fe200000e0000 */
[----:B------:R-:W-:Y:S01]  /*4210*/  @!UP1 UIADD3 UR9, UPT, UPT, UR6, 0x30, URZ ;  /* 0x0000003006099890 */ /* 0x000fe2000fffe0ff */
[----:B------:R-:W-:Y:S01]  /*4220*/  @!P5 R2UR UR11, R97 ;  /* 0x00000000610bd2ca */ /* 0x000fe200000e0000 */
[----:B------:R-:W-:Y:S01]  /*4230*/  IMAD.IADD R91, R8, 0x1, R79 ;  /* 0x00000001085b7824 */ /* 0x000fe200078e024f */
[----:B------:R-:W-:Y:S01]  /*4240*/  @!P5 R2UR UR7, R0 ;  /* 0x000000000007d2ca */ /* 0x000fe200000e0000 */
[----:B------:R-:W-:Y:S01]  /*4250*/  IMAD.IADD R97, R13, 0x1, R90 ;  /* 0x000000010d617824 */ /* 0x000fe200078e025a */
[C---:B------:R-:W-:Y:S04]  /*4260*/  ISETP.NE.AND P0, PT, R29.reuse, 0x2, PT ;  /* 0x000000021d00780c */ /* 0x040fe80003f05270 */
[----:B------:R-:W-:Y:S01]  /*4270*/  SEL R3, RZ, 0x1, P0 ;  /* 0x00000001ff037807 */ /* 0x000fe20000000000 */
[----:B------:R-:W-:Y:S01]  /*4280*/  IMAD.U32 R10, RZ, RZ, UR8 ;  /* 0x00000008ff0a7e24 */ /* 0x000fe2000f8e00ff */
[----:B------:R-:W-:Y:S01]  /*4290*/  @!UP1 UIADD3 UR8, UPT, UPT, UR6, 0x200, URZ ;  /* 0x0000020006089890 */ /* 0x000fe2000fffe0ff */
[----:B------:R-:W-:Y:S01]  /*42a0*/  SEL R29, R29, RZ, P0 ;  /* 0x000000ff1d1d7207 */ /* 0x000fe20000000000 */
[----:B------:R-:W-:Y:S01]  /*42b0*/  VOTEU.ALL UP1, P5 ;  /* 0x0000000000ff7886 */ /* 0x000fe20002820000 */
[----:B------:R-:W-:Y:S02]  /*42c0*/  LOP3.LUT R28, R28, R3, RZ, 0x3c, !PT ;  /* 0x000000031c1c7212 */ /* 0x000fe400078e3cff */
[----:B------:R-:W-:Y:S01]  /*42d0*/  IMAD.U32 R11, RZ, RZ, UR7 ;  /* 0x00000007ff0b7e24 */ /* 0x000fe2000f8e00ff */
[----:B------:R-:W-:Y:S04]  /*42e0*/  @!P5 R2UR UR16, R10 ;  /* 0x000000000a10d2ca */ /* 0x000fe800000e0000 */
[----:B------:R-:W-:Y:S11]  /*42f0*/  @!P5 R2UR UR17, R11 ;  /* 0x000000000b11d2ca */ /* 0x000ff600000e0000 */
[----:B------:R-:W-:Y:S02]  /*4300*/  @!UPT UIADD3 URZ, UPT, UPT, URZ, URZ, URZ ;  /* 0x000000fffffff290 */ /* 0x000fe4000fffe0ff */
[----:B------:R3:W-:Y:S01]  /*4310*/  @!UP1 UTMALDG.3D [UR8], [UR16], desc[UR14] ;  /* 0x00000e08100095b4 */ /* 0x0007e20008011000 */
[----:B------:R3:W-:Y:S01]  /*4320*/  @!P5 SYNCS.ARRIVE.TRANS64.RED.A0TR RZ, [UR6+0x30], R25 ;  /* 0x00003019ffffd9a7 */ /* 0x0007e20008300406 */
[----:B------:R-:W-:Y:S01]  /*4330*/  UPLOP3.LUT UP1, UPT, UPT, UPT, UPT, 0x80, 0x8 ;  /* 0x000000000008789c */ /* 0x000fe20003f2f070 */
[----:B------:R-:W-:Y:S01]  /*4340*/  SYNCS.ARRIVE.TRANS64.RED.A1T0 RZ, [UR37], RZ ;  /* 0x000000ffffff79a7 */ /* 0x000fe20008100425 */
[----:B------:R-:W-:Y:S09]  /*4350*/  @P3 BRA `(.L_x_74) ;  /* 0xfffffff400b43947 */ /* 0x000ff2000383ffff */
[----:B------:R-:W-:Y:S07]  /*4360*/  MOV R0, UR6 ;  /* 0x0000000600007c02 */ /* 0x000fee0008000f00 */
.L_x_75:
[----:B-1----:R-:W-:-:S04]  /*4370*/  SHF.L.U32 R3, R30, 0x1f, RZ ;  /* 0x0000001f1e037819 */ /* 0x002fc800000006ff */
[----:B------:R1:W2:Y:S03]  /*4380*/  SYNCS.PHASECHK.TRANS64.TRYWAIT P0, [R0+URZ+0x38], R3 ;  /* 0x00003803000075a7 */ /* 0x0002a600080011ff */
[----:B--2---:R-:W-:Y:S05]  /*4390*/  @!P0 NANOSLEEP.SYNCS 0x989680 ;  /* 0x009896800000895d */ /* 0x004fea0003900000 */
[----:B------:R-:W2:Y:S02]  /*43a0*/  @!P0 SYNCS.PHASECHK.TRANS64 P0, [R0+URZ+0x38], R3 ;  /* 0x00003803000085a7 */ /* 0x000ea400080010ff */
[----:B--23--:R-:W-:Y:S05]  /*43b0*/  @P0 EXIT ;  /* 0x000000000000094d */ /* 0x00cfea0003800000 */
[----:B------:R-:W-:Y:S05]  /*43c0*/  BRA `(.L_x_75) ;  /* 0xfffffffc00e87947 */ /* 0x000fea000383ffff */
.L_x_66:
[----:B------:R-:W-:-:S06]  /*43d0*/  UISETP.GE.AND UP1, UPT, UR8, 0x4, UPT ;  /* 0x000000040800788c */ /* 0x000fcc000bf26270 */
[----:B------:R-:W-:-:S13]  /*43e0*/  PLOP3.LUT P0, PT, PT, PT, UP1, 0x80, 0x8 ;  /* 0x000000000008781c */ /* 0x000fda0003f0f018 */
[----:B------:R-:W-:Y:S05]  /*43f0*/  @!P0 EXIT ;  /* 0x000000000000894d */ /* 0x000fea0003800000 */
[----:B------:R-:W-:Y:S01]  /*4400*/  BAR.SYNC.DEFER_BLOCKING 0x6, 0xa0 ;  /* 0x0182800000007b1d */ /* 0x000fe20000010000 */
[C---:B------:R-:W-:Y:S02]  /*4410*/  IMAD.SHL.U32 R5, R101.reuse, 0x40, RZ ;  /* 0x0000004065057824 */ /* 0x040fe400078e00ff */
[----:B------:R-:W-:Y:S02]  /*4420*/  HFMA2 R111, -RZ, RZ, 0, 0 ;  /* 0x00000000ff6f7431 */ /* 0x000fe400000001ff */
[C---:B------:R-:W-:Y:S01]  /*4430*/  IMAD.SHL.U32 R0, R101.reuse, 0x20, RZ ;  /* 0x0000002065007824 */ /* 0x040fe200078e00ff */
[----:B------:R-:W-:Y:S01]  /*4440*/  CS2R R106, SRZ ;  /* 0x00000000006a7805 */ /* 0x000fe2000001ff00 */
[----:B------:R-:W-:Y:S01]  /*4450*/  IMAD.SHL.U32 R2, R101, 0x2, RZ ;  /* 0x0000000265027824 */ /* 0x000fe200078e00ff */
[----:B------:R-:W-:Y:S01]  /*4460*/  UMOV UR43, 0x400 ;  /* 0x00000400002b7882 */ /* 0x000fe20000000000 */
[----:B------:R-:W1:Y:S01]  /*4470*/  LDC R99, c[0x0][0x370] ;  /* 0x0000dc00ff637b82 */ /* 0x000e620000000800 */
[----:B------:R-:W-:Y:S01]  /*4480*/  ULEA UR43, UR37, UR43, 0x18 ;  /* 0x0000002b252b7291 */ /* 0x000fe2000f8ec0ff */
[----:B------:R-:W-:Y:S01]  /*4490*/  LOP3.LUT R7, R5, 0x180, RZ, 0xc0, !PT ;  /* 0x0000018005077812 */ /* 0x000fe200078ec0ff */
[C---:B------:R-:W-:Y:S01]  /*44a0*/  IMAD.SHL.U32 R103, R101.reuse, 0x8, RZ ;  /* 0x0000000865677824 */ /* 0x040fe200078e00ff */
[----:B------:R-:W-:Y:S01]  /*44b0*/  LOP3.LUT R0, R0, 0xc00, RZ, 0xc0, !PT ;  /* 0x00000c0000007812 */ /* 0x000fe200078ec0ff */
[----:B------:R-:W-:Y:S01]  /*44c0*/  IMAD.U32 R46, R101, 0x10000, RZ ;  /* 0x00010000652e7824 */ /* 0x000fe200078e00ff */
[----:B------:R-:W-:Y:S01]  /*44d0*/  LOP3.LUT R2, R7, 0x20, R2, 0xf8, !PT ;  /* 0x0000002007027812 */ /* 0x000fe200078ef802 */
[----:B------:R-:W-:Y:S01]  /*44e0*/  UIADD3 UR4, UPT, UPT, UR43, 0x1200, URZ ;  /* 0x000012002b047890 */ /* 0x000fe2000fffe0ff */
[----:B------:R-:W2:Y:S01]  /*44f0*/  LDC R42, c[0x0][0xb0c] ;  /* 0x0002c300ff2a7b82 */ /* 0x000ea20000000800 */
[----:B------:R-:W-:Y:S01]  /*4500*/  LOP3.LUT R0, R0, 0x40, R5, 0xf8, !PT ;  /* 0x0000004000007812 */ /* 0x000fe200078ef805 */
[----:B------:R-:W-:Y:S01]  /*4510*/  IMAD.MOV.U32 R44, RZ, RZ, RZ ;  /* 0x000000ffff2c7224 */ /* 0x000fe200078e00ff */
[----:B------:R-:W-:Y:S01]  /*4520*/  LOP3.LUT R103, R2, 0x30, R103, 0x78, !PT ;  /* 0x0000003002677812 */ /* 0x000fe200078e7867 */
[----:B------:R-:W-:Y:S01]  /*4530*/  IMAD.MOV.U32 R108, RZ, RZ, RZ ;  /* 0x000000ffff6c7224 */ /* 0x000fe200078e00ff */
[----:B------:R-:W-:Y:S01]  /*4540*/  LOP3.LUT R0, R0, 0x200, R5, 0xf8, !PT ;  /* 0x0000020000007812 */ /* 0x000fe200078ef805 */
[----:B------:R-:W-:Y:S01]  /*4550*/  IMAD.SHL.U32 R5, R101, 0x10, RZ ;  /* 0x0000001065057824 */ /* 0x000fe200078e00ff */
[----:B------:R-:W-:Y:S01]  /*4560*/  LOP3.LUT R46, R46, 0x600000, RZ, 0xc0, !PT ;  /* 0x006000002e2e7812 */ /* 0x000fe200078ec0ff */
[----:B------:R-:W4:Y:S01]  /*4570*/  LDC R98, c[0x0][0xb20] ;  /* 0x0002c800ff627b82 */ /* 0x000f220000000800 */
[----:B------:R-:W3:Y:S01]  /*4580*/  LDS R3, [UR43+0x100] ;  /* 0x0001002bff037984 */ /* 0x000ee20008000800 */
[----:B------:R-:W-:Y:S01]  /*4590*/  LOP3.LUT R103, R0, R103, RZ, 0xfc, !PT ;  /* 0x0000006700677212 */ /* 0x000fe200078efcff */
[----:B------:R-:W-:Y:S01]  /*45a0*/  IMAD.U32 R109, RZ, RZ, UR4 ;  /* 0x00000004ff6d7e24 */ /* 0x000fe2000f8e00ff */
[----:B------:R-:W-:Y:S01]  /*45b0*/  LOP3.LUT R5, R5, 0x20, RZ, 0xc0, !PT ;  /* 0x0000002005057812 */ /* 0x000fe200078ec0ff */
[----:B------:R-:W1:Y:S01]  /*45c0*/  LDCU.64 UR46, c[0x0][0x348] ;  /* 0x00006900ff2e77ac */ /* 0x000e620008000a00 */
[----:B------:R-:W-:-:S02]  /*45d0*/  IADD3 R102, PT, PT, R103, UR43, RZ ;  /* 0x0000002b67667c10 */ /* 0x000fc4000fffe0ff */
[----:B------:R-:W1:Y:S01]  /*45e0*/  LDC R41, c[0x0][0xb30] ;  /* 0x0002cc00ff297b82 */ /* 0x000e620000000800 */
[----:B------:R-:W1:Y:S01]  /*45f0*/  LDCU.64 UR38, c[0x0][0x888] ;  /* 0x00011100ff2677ac */ /* 0x000e620008000a00 */
[----:B------:R-:W-:Y:S01]  /*4600*/  IADD3 R102, PT, PT, -R5, 0x200, R102 ;  /* 0x0000020005667810 */ /* 0x000fe20007ffe166 */
[----:B------:R-:W-:-:S05]  /*4610*/  UIADD3 UR42, UPT, UPT, UR43, 0x200, URZ ;  /* 0x000002002b2a7890 */ /* 0x000fca000fffe0ff */
[----:B------:R-:W1:Y:S08]  /*4620*/  LDC.64 R88, c[0x0][0xb10] ;  /* 0x0002c400ff587b82 */ /* 0x000e700000000a00 */
[----:B------:R-:W1:Y:S08]  /*4630*/  LDC.64 R38, c[0x0][0xb18] ;  /* 0x0002c600ff267b82 */ /* 0x000e700000000a00 */
[----:B------:R-:W1:Y:S08]  /*4640*/  LDC.64 R84, c[0x0][0x888] ;  /* 0x00022200ff547b82 */ /* 0x000e700000000a00 */
[----:B------:R-:W1:Y:S01]  /*4650*/  LDC.64 R36, c[0x0][0xb28] ;  /* 0x0002ca00ff247b82 */ /* 0x000e620000000a00 */
[----:B---3--:R-:W-:-:S07]  /*4660*/  IMAD.IADD R46, R3, 0x1, R46 ;  /* 0x00000001032e7824 */ /* 0x008fce00078e022e */
[----:B------:R-:W3:Y:S08]  /*4670*/  LDC.64 R86, c[0x0][0x890] ;  /* 0x00022400ff567b82 */ /* 0x000ef00000000a00 */
[----:B------:R-:W1:Y:S08]  /*4680*/  LDC.64 R82, c[0x0][0x8b0] ;  /* 0x00022c00ff527b82 */ /* 0x000e700000000a00 */
[----:B------:R-:W1:Y:S08]  /*4690*/  LDC.64 R80, c[0x0][0x8a8] ;  /* 0x00022a00ff507b82 */ /* 0x000e700000000a00 */
[----:B--2-4-:R-:W1:Y:S02]  /*46a0*/  LDC R100, c[0x0][0x374] ;  /* 0x0000dd00ff647b82 */ /* 0x014e640000000800 */
.L_x_93:
[----:B------:R-:W-:Y:S02]  /*46b0*/  LEA R0, R111, UR43, 0x3 ;  /* 0x0000002b6f007c11 */ /* 0x000fe4000f8e18ff */
[----:B------:R-:W-:Y:S02]  /*46c0*/  SHF.L.U32 R3, R107, 0x1f, RZ ;  /* 0x0000001f6b037819 */ /* 0x000fe400000006ff */
[----:B------:R-:W-:Y:S02]  /*46d0*/  LEA R16, R111, UR43, 0x4 ;  /* 0x0000002b6f107c11 */ /* 0x000fe4000f8e20ff */
[----:B--2---:R-:W2:Y:S02]  /*46e0*/  SYNCS.PHASECHK.TRANS64.TRYWAIT P0, [R0+URZ+0x50], R3 ;  /* 0x00005003000075a7 */ /* 0x004ea400080011ff */
[----:B-12---:R-:W-:Y:S05]  /*46f0*/  @!P0 BRA `(.L_x_76) ;  /* 0x0000002000348947 */ /* 0x006fea0003800000 */
.L_x_123:
[----:B------:R-:W4:Y:S01]  /*4700*/  LDC.64 R12, c[0x0][0xb10] ;  /* 0x0002c400ff0c7b82 */ /* 0x000f220000000a00 */
[----:B------:R-:W3:Y:S01]  /*4710*/  LDS.128 R16, [R16+0xe0] ;  /* 0x0000e00010107984 */ /* 0x000ee20000000c00 */
[----:B-1----:R-:W-:Y:S01]  /*4720*/  ISETP.NE.AND P1, PT, R41, 0x1, PT ;  /* 0x000000012900780c */ /* 0x002fe20003f25270 */
[----:B--2---:R-:W-:Y:S01]  /*4730*/  VIADD R0, R0, 0x60 ;  /* 0x0000006000007836 */ /* 0x004fe20000000000 */
[----:B------:R-:W-:Y:S04]  /*4740*/  ISETP.GE.AND P0, PT, R40, 0x1, PT ;  /* 0x000000012800780c */ /* 0x000fe80003f06270 */
[----:B------:R-:W1:Y:S01]  /*4750*/  LDC.64 R10, c[0x0][0xb18] ;  /* 0x0002c600ff0a7b82 */ /* 0x000e620000000a00 */
[----:B------:R-:W-:Y:S01]  /*4760*/  PRMT R0, RZ, 0x654, R0 ;  /* 0x00000654ff007816 */ /* 0x000fe20000000000 */
[----:B------:R-:W-:Y:S01]  /*4770*/  @!PT LDS RZ, [RZ] ;  /* 0x00000000fffff984 */ /* 0x000fe20000000800 */
[----:B------:R-:W-:Y:S01]  /*4780*/  @!PT LDS RZ, [RZ] ;  /* 0x00000000fffff984 */ /* 0x000fe20000000800 */
[----:B------:R-:W-:Y:S01]  /*4790*/  @!PT LDS RZ, [RZ] ;  /* 0x00000000fffff984 */ /* 0x000fe20000000800 */
[----:B------:R-:W-:Y:S01]  /*47a0*/  @!PT LDS RZ, [RZ] ;  /* 0x00000000fffff984 */ /* 0x000fe20000000800 */
[----:B------:R2:W-:Y:S06]  /*47b0*/  MEMBAR.ALL.CTA ;  /* 0x0000000000007992 */ /* 0x0005ec0000008000 */
[----:B--2---:R-:W2:Y:S01]  /*47c0*/  FENCE.VIEW.ASYNC.S ;  /* 0x00000000000073c6 */ /* 0x004ea20000000000 */
[----:B------:R-:W1:Y:S08]  /*47d0*/  @!P1 LDC R14, c[0x0][0xb20] ;  /* 0x0002c800ff0e9b82 */ /* 0x000e700000000800 */
[----:B------:R-:W1:Y:S01]  /*47e0*/  @!P1 LDC R9, c[0x0][0xb0c] ;  /* 0x0002c300ff099b82 */ /* 0x000e620000000800 */
[----:B--2---:R2:W-:Y:S01]  /*47f0*/  SYNCS.ARRIVE.TRANS64.RED.A1T0 RZ, [R0+URZ], RZ ;  /* 0x000000ff00ff79a7 */ /* 0x0045e200081004ff */
[----:B---3--:R-:W-:Y:S04]  /*4800*/  LOP3.LUT P4, RZ, R18, 0x1, RZ, 0xc0, !PT ;  /* 0x0000000112ff7812 */ /* 0x008fe8000788c0ff */
[----:B------:R-:W-:Y:S09]  /*4810*/  P2R R110, PR, RZ, 0x10 ;  /* 0x00000010ff6e7803 */ /* 0x000ff20000000000 */
[----:B------:R-:W-:Y:S02]  /*4820*/  @P4 MOV R45, R16 ;  /* 0x00000010002d4202 */ /* 0x000fe40000000f00 */
[----:B------:R-:W-:Y:S01]  /*4830*/  @P4 LOP3.LUT R43, R17, 0xffff, RZ, 0xc0, !PT ;  /* 0x0000ffff112b4812 */ /* 0x000fe200078ec0ff */
[----:B--2-4-:R-:W-:Y:S06]  /*4840*/  @!P0 BRA `(.L_x_77) ;  /* 0x0000000000a48947 */ /* 0x014fec0003800000 */
[----:B------:R-:W-:Y:S01]  /*4850*/  IMAD.HI.U32 R21, R100, R39, RZ ;  /* 0x0000002764157227 */ /* 0x000fe200078e00ff */
[----:B------:R-:W-:Y:S02]  /*4860*/  ISETP.NE.AND P0, PT, R38, 0x1, PT ;  /* 0x000000012600780c */ /* 0x000fe40003f05270 */
[----:B------:R-:W-:Y:S01]  /*4870*/  ISETP.NE.AND P2, PT, R40, 0x1, PT ;  /* 0x000000012800780c */ /* 0x000fe20003f45270 */
[----:B------:R-:W-:Y:S01]  /*4880*/  IMAD.HI.U32 R20, R99, R88, RZ ;  /* 0x0000005863147227 */ /* 0x000fe200078e00ff */
[----:B------:R-:W-:Y:S02]  /*4890*/  SHF.R.U32.HI R21, RZ, R98, R21 ;  /* 0x00000062ff157219 */ /* 0x000fe40000011615 */
[----:B------:R-:W-:Y:S01]  /*48a0*/  ISETP.NE.AND P3, PT, R42, 0x1, PT ;  /* 0x000000012a00780c */ /* 0x000fe20003f65270 */
[----:B------:R-:W-:Y:S01]  /*48b0*/  IMAD.HI.U32 R24, R45, R88, RZ ;  /* 0x000000582d187227 */ /* 0x000fe200078e00ff */
[----:B------:R-:W-:Y:S02]  /*48c0*/  SHF.R.U32.HI R20, RZ, R89, R20 ;  /* 0x00000059ff147219 */ /* 0x000fe40000011614 */
[----:B------:R-:W-:Y:S01]  /*48d0*/  SEL R3, R100, R21, !P0 ;  /* 0x0000001564037207 */ /* 0x000fe20004000000 */
[----:B------:R-:W-:Y:S01]  /*48e0*/  IMAD.HI.U32 R21, R43, R39, RZ ;  /* 0x000000272b157227 */ /* 0x000fe200078e00ff */
[----:B------:R-:W-:Y:S02]  /*48f0*/  SEL R7, R99, R20, !P3 ;  /* 0x0000001463077207 */ /* 0x000fe40005800000 */
[----:B------:R-:W-:Y:S01]  /*4900*/  SHF.R.U32.HI R24, RZ, R89, R24 ;  /* 0x00000059ff187219 */ /* 0x000fe20000011618 */
[-C--:B------:R-:W-:Y:S04]  /*4910*/  IMAD.HI.U32 R20, R3, R36.reuse, RZ ;  /* 0x0000002403147227 */ /* 0x080fe800078e00ff */
[----:B------:R-:W-:Y:S01]  /*4920*/  IMAD.HI.U32 R22, R7, R36, RZ ;  /* 0x0000002407167227 */ /* 0x000fe200078e00ff */
[-C--:B------:R-:W-:Y:S02]  /*4930*/  @P2 SHF.R.U32.HI R3, RZ, R37.reuse, R20 ;  /* 0x00000025ff032219 */ /* 0x080fe40000011614 */
[----:B------:R-:W-:Y:S02]  /*4940*/  SHF.R.U32.HI R20, RZ, R98, R21 ;  /* 0x00000062ff147219 */ /* 0x000fe40000011615 */
[----:B------:R-:W-:Y:S01]  /*4950*/  @P2 SHF.R.U32.HI R7, RZ, R37, R22 ;  /* 0x00000025ff072219 */ /* 0x000fe20000011616 */
[C---:B------:R-:W-:Y:S01]  /*4960*/  IMAD R2, R40.reuse, R3, RZ ;  /* 0x0000000328027224 */ /* 0x040fe200078e02ff */
[----:B------:R-:W-:Y:S02]  /*4970*/  SEL R5, R43, R20, !P0 ;  /* 0x000000142b057207 */ /* 0x000fe40004000000 */
[----:B------:R-:W-:Y:S01]  /*4980*/  SEL R3, R45, R24, !P3 ;  /* 0x000000182d037207 */ /* 0x000fe20005800000 */
[----:B------:R-:W-:Y:S01]  /*4990*/  IMAD R4, R40, R7, RZ ;  /* 0x0000000728047224 */ /* 0x000fe200078e02ff */
[C---:B------:R-:W-:Y:S01]  /*49a0*/  ISETP.GE.AND P0, PT, R5.reuse, R2, PT ;  /* 0x000000020500720c */ /* 0x040fe20003f06270 */
[----:B------:R-:W-:Y:S03]  /*49b0*/  IMAD.HI.U32 R6, R5, R36, RZ ;  /* 0x0000002405067227 */ /* 0x000fe600078e00ff */
[----:B------:R-:W-:Y:S01]  /*49c0*/  ISETP.GE.OR P0, PT, R3, R4, P0 ;  /* 0x000000040300720c */ /* 0x000fe20000706670 */
[----:B------:R-:W-:Y:S01]  /*49d0*/  IMAD.MOV R4, RZ, RZ, -R3 ;  /* 0x000000ffff047224 */ /* 0x000fe200078e0a03 */
[-C--:B------:R-:W-:Y:S03]  /*49e0*/  SHF.R.U32.HI R6, RZ, R37.reuse, R6 ;  /* 0x00000025ff067219 */ /* 0x080fe60000011606 */
[----:B------:R-:W-:Y:S01]  /*49f0*/  IMAD R45, R42, R4, R45 ;  /* 0x000000042a2d7224 */ /* 0x000fe200078e022d */
[----:B------:R-:W-:Y:S05]  /*4a00*/  SEL R15, R5, R6, !P2 ;  /* 0x00000006050f7207 */ /* 0x000fea0005000000 */
[----:B------:R-:W-:Y:S02]  /*4a10*/  IMAD.MOV R6, RZ, RZ, -R15 ;  /* 0x000000ffff067224 */ /* 0x000fe400078e0a0f */
[C---:B------:R-:W-:Y:S04]  /*4a20*/  @!P0 IMAD.HI.U32 R2, R3.reuse, R36, RZ ;  /* 0x0000002403028227 */ /* 0x040fe800078e00ff */
[----:B------:R-:W-:Y:S01]  /*4a30*/  IMAD R6, R40, R6, R5 ;  /* 0x0000000628067224 */ /* 0x000fe200078e0205 */
[----:B------:R-:W-:Y:S04]  /*4a40*/  @!P0 SHF.R.U32.HI R2, RZ, R37, R2 ;  /* 0x00000025ff028219 */ /* 0x000fe80000011602 */
[----:B------:R-:W-:Y:S02]  /*4a50*/  @!P0 SEL R0, R3, R2, !P2 ;  /* 0x0000000203008207 */ /* 0x000fe40005000000 */
[----:B------:R-:W-:Y:S02]  /*4a60*/  IADD3 R2, PT, PT, -R5, RZ, RZ ;  /* 0x000000ff05027210 */ /* 0x000fe40007ffe1ff */
[----:B------:R-:W-:Y:S01]  /*4a70*/  @!P0 IADD3 R8, PT, PT, R15, -R0, RZ ;  /* 0x800000000f088210 */ /* 0x000fe20007ffe0ff */
[----:B------:R-:W-:Y:S02]  /*4a80*/  @!P0 IMAD R0, R7, R6, R0 ;  /* 0x0000000607008224 */ /* 0x000fe400078e0200 */
[----:B------:R-:W-:Y:S02]  /*4a90*/  IMAD R43, R38, R2, R43 ;  /* 0x00000002262b7224 */ /* 0x000fe400078e022b */
[----:B------:R-:W-:Y:S02]  /*4aa0*/  @!P0 IMAD R5, R8, R40, R3 ;  /* 0x0000002808058224 */ /* 0x000fe400078e0203 */
[----:B------:R-:W-:Y:S04]  /*4ab0*/  @!P0 IMAD.MOV.U32 R3, RZ, RZ, R0 ;  /* 0x000000ffff038224 */ /* 0x000fe800078e0000 */
[----:B------:R-:W-:Y:S02]  /*4ac0*/  IMAD R45, R3, R42, R45 ;  /* 0x0000002a032d7224 */ /* 0x000fe400078e022d */
[----:B------:R-:W-:Y:S07]  /*4ad0*/  IMAD R43, R5, R38, R43 ;  /* 0x00000026052b7224 */ /* 0x000fee00078e022b */
.L_x_77:
[----:B------:R-:W-:Y:S01]  /*4ae0*/  @!P1 IMAD.HI.U32 R0, R45, R12, RZ ;  /* 0x0000000c2d009227 */ /* 0x000fe200078e00ff */
[----:B-1----:R-:W-:Y:S01]  /*4af0*/  @!P1 ISETP.NE.AND P0, PT, R10, 0x1, PT ;  /* 0x000000010a00980c */ /* 0x002fe20003f05270 */
[----:B------:R-:W-:Y:S01]  /*4b00*/  ULOP3.LUT UP0, URZ, UR42, 0x1b0, URZ, 0xc0, !UPT ;  /* 0x000001b02aff7892 */ /* 0x000fe2000f80c0ff */
[----:B------:R-:W-:Y:S01]  /*4b10*/  @!P1 ISETP.NE.AND P2, PT, R9, 0x1, PT ;  /* 0x000000010900980c */ /* 0x000fe20003f45270 */
[----:B------:R-:W-:Y:S01]  /*4b20*/  @!P1 IMAD.HI.U32 R3, R43, R11, RZ ;  /* 0x0000000b2b039227 */ /* 0x000fe200078e00ff */
[----:B------:R-:W-:Y:S02]  /*4b30*/  @!P1 SHF.R.U32.HI R0, RZ, R13, R0 ;  /* 0x0000000dff009219 */ /* 0x000fe40000011600 */
[----:B------:R-:W-:Y:S01]  /*4b40*/  @P4 SHF.R.U32.HI R105, RZ, 0x10, R17 ;  /* 0x00000010ff694819 */ /* 0x000fe20000011611 */
[----:B------:R-:W-:Y:S01]  /*4b50*/  VIADD R111, R111, 0x1 ;  /* 0x000000016f6f7836 */ /* 0x000fe20000000000 */
[----:B------:R-:W-:Y:S02]  /*4b60*/  @!P1 SHF.R.U32.HI R2, RZ, R14, R3 ;  /* 0x0000000eff029219 */ /* 0x000fe40000011603 */
[----:B------:R-:W-:Y:S02]  /*4b70*/  @!P1 SEL R3, R45, R0, !P2 ;  /* 0x000000002d039207 */ /* 0x000fe40005000000 */
[----:B------:R-:W-:Y:S05]  /*4b80*/  @!P1 SEL R2, R43, R2, !P0 ;  /* 0x000000022b029207 */ /* 0x000fea0004000000 */
[----:B------:R-:W-:Y:S02]  /*4b90*/  @!P1 IMAD.IADD R0, R2, 0x1, -R3 ;  /* 0x0000000102009824 */ /* 0x000fe400078e0a03 */
[----:B------:R-:W-:Y:S02]  /*4ba0*/  @!P1 IMAD.IADD R2, R3, 0x1, -R2 ;  /* 0x0000000103029824 */ /* 0x000fe400078e0a02 */
[----:B------:R-:W-:Y:S02]  /*4bb0*/  @!P1 IMAD R45, R0, R9, R45 ;  /* 0x00000009002d9224 */ /* 0x000fe400078e022d */
[----:B------:R-:W-:Y:S01]  /*4bc0*/  @!P1 IMAD R43, R2, R10, R43 ;  /* 0x0000000a022b9224 */ /* 0x000fe200078e022b */
[----:B------:R-:W-:Y:S06]  /*4bd0*/  BRA.U !UP0, `(.L_x_78) ;  /* 0x0000000108407547 */ /* 0x000fec000b800000 */
[----:B------:R-:W1:Y:S01]  /*4be0*/  LDCU.64 UR8, c[0x4][0x80] ;  /* 0x01001000ff0877ac */ /* 0x000e620008000a00 */
[----:B------:R-:W-:Y:S01]  /*4bf0*/  MOV R3, 0x0 ;  /* 0x0000000000037802 */ /* 0x000fe20000000f00 */
[----:B------:R-:W-:Y:S02]  /*4c00*/  HFMA2 R12, -RZ, RZ, 0, 5.9604644775390625e-08 ;  /* 0x00000001ff0c7431 */ /* 0x000fe400000001ff */
[----:B------:R-:W-:Y:S02]  /*4c10*/  IMAD.MOV.U32 R8, RZ, RZ, 0x70 ;  /* 0x00000070ff087424 */ /* 0x000fe400078e00ff */
[----:B------:R-:W-:Y:S01]  /*4c20*/  IMAD.MOV.U32 R13, RZ, RZ, RZ ;  /* 0x000000ffff0d7224 */ /* 0x000fe200078e00ff */
[----:B------:R-:W2:Y:S01]  /*4c30*/  LDCU.64 UR6, c[0x4][0x88] ;  /* 0x01001100ff0677ac */ /* 0x000ea20008000a00 */
[----:B------:R-:W3:Y:S01]  /*4c40*/  LDC.64 R2, c[0x4][R3] ;  /* 0x0100000003027b82 */ /* 0x000ee20000000a00 */
[----:B------:R-:W4:Y:S01]  /*4c50*/  LDCU.64 UR4, c[0x4][0x8] ;  /* 0x01000100ff0477ac */ /* 0x000f220008000a00 */
[----:B-1----:R-:W-:Y:S01]  /*4c60*/  MOV R5, UR9 ;  /* 0x0000000900057c02 */ /* 0x002fe20008000f00 */
[----:B------:R-:W-:Y:S01]  /*4c70*/  IMAD.U32 R4, RZ, RZ, UR8 ;  /* 0x00000008ff047e24 */ /* 0x000fe2000f8e00ff */
[----:B--2---:R-:W-:Y:S01]  /*4c80*/  MOV R7, UR7 ;  /* 0x0000000700077c02 */ /* 0x004fe20008000f00 */
[----:B------:R-:W-:Y:S01]  /*4c90*/  IMAD.U32 R6, RZ, RZ, UR6 ;  /* 0x00000006ff067e24 */ /* 0x000fe2000f8e00ff */
[----:B----4-:R-:W-:Y:S01]  /*4ca0*/  MOV R11, UR5 ;  /* 0x00000005000b7c02 */ /* 0x010fe20008000f00 */
[----:B------:R-:W-:Y:S02]  /*4cb0*/  IMAD.U32 R10, RZ, RZ, UR4 ;  /* 0x00000004ff0a7e24 */ /* 0x000fe4000f8e00ff */
[----:B------:R-:W-:Y:S07]  /*4cc0*/  LEPC R20, `(.L_x_78) ;  /* 0x000000001014794e */ /* 0x000fee0000000000 */
[----:B---3-5:R-:W-:Y:S05]  /*4cd0*/  CALL.ABS.NOINC R2 ;  /* 0x0000000002007343 */ /* 0x028fea0003c00000 */
.L_x_78:
[----:B------:R-:W-:Y:S01]  /*4ce0*/  LOP3.LUT P0, RZ, R109, 0x1b0, RZ, 0xc0, !PT ;  /* 0x000001b06dff7812 */ /* 0x000fe2000780c0ff */
[----:B------:R-:W-:Y:S11]  /*4cf0*/  BSSY.RECONVERGENT B6, `(.L_x_79) ;  /* 0x0000013000067945 */ /* 0x000ff60003800200 */
[----:B------:R-:W-:Y:S01]  /*4d00*/  @!UPT UIADD3 URZ, UPT, UPT, URZ, URZ, URZ ;  /* 0x000000fffffff290 */ /* 0x000fe2000fffe0ff */
[----:B------:R-:W-:Y:S05]  /*4d10*/  @!P0 BRA `(.L_x_80) ;  /* 0x0000000000408947 */ /* 0x000fea0003800000 */
        /* <DEDUP_REMOVED lines=16> */
.L_x_80:
[----:B------:R-:W-:Y:S05]  /*4e20*/  BSYNC.RECONVERGENT B6 ;  /* 0x0000000000067941 */ /* 0x000fea0003800200 */
.L_x_79:
[----:B------:R-:W-:Y:S01]  /*4e30*/  ISETP.NE.U32.AND P3, PT, R86, RZ, PT ;  /* 0x000000ff5600720c */ /* 0x000fe20003f65070 */
[----:B------:R-:W-:Y:S01]  /*4e40*/  UISETP.NE.AND UP1, UPT, UR44, URZ, UPT ;  /* 0x000000ff2c00728c */ /* 0x000fe2000bf25270 */
[----:B------:R-:W-:Y:S02]  /*4e50*/  ISETP.NE.U32.AND P4, PT, R82, RZ, PT ;  /* 0x000000ff5200720c */ /* 0x000fe40003f85070 */
[----:B------:R-:W-:Y:S02]  /*4e60*/  ISETP.NE.AND.EX P3, PT, R87, RZ, PT, P3 ;  /* 0x000000ff5700720c */ /* 0x000fe40003f65330 */
[----:B------:R-:W-:Y:S02]  /*4e70*/  PLOP3.LUT P1, PT, PT, PT, PT, 0x8, 0x80 ;  /* 0x000000000080781c */ /* 0x000fe40003f2e170 */
[----:B------:R-:W-:Y:S02]  /*4e80*/  PLOP3.LUT P0, PT, PT, PT, UP1, 0x80, 0x8 ;  /* 0x000000000008781c */ /* 0x000fe40003f0f018 */
[----:B------:R-:W-:Y:S02]  /*4e90*/  ISETP.NE.AND.EX P4, PT, R83, RZ, PT, P4 ;  /* 0x000000ff5300720c */ /* 0x000fe40003f85340 */
[----:B------:R-:W1:Y:S09]  /*4ea0*/  @UP1 LDCU.64 UR4, c[0x0][0x888] ;  /* 0x00011100ff0417ac */ /* 0x000e720008000a00 */
[----:B------:R-:W-:Y:S01]  /*4eb0*/  @P0 PLOP3.LUT P1, PT, P3, PT, PT, 0x80, 0x8 ;  /* 0x000000000008081c */ /* 0x000fe20001f2f070 */
[----:B-1----:R-:W-:Y:S04]  /*4ec0*/  @UP1 UISETP.NE.U32.AND UP0, UPT, UR4, URZ, UPT ;  /* 0x000000ff0400128c */ /* 0x002fe8000bf05070 */
[----:B------:R-:W-:Y:S04]  /*4ed0*/  @UP1 UISETP.NE.AND.EX UP0, UPT, UR5, URZ, UPT, UP0 ;  /* 0x000000ff0500128c */ /* 0x000fe8000bf05300 */
[----:B------:R-:W-:Y:S01]  /*4ee0*/  @UP1 USEL UR4, URZ, 0xffffffff, UP0 ;  /* 0xffffffffff041887 */ /* 0x000fe20008000000 */
[----:B------:R-:W-:Y:S11]  /*4ef0*/  @!P3 BRA `(.L_x_81) ;  /* 0x00000000002cb947 */ /* 0x000ff60003800000 */
[----:B------:R-:W-:Y:S01]  /*4f00*/  ISETP.NE.U32.AND P2, PT, R84, RZ, PT ;  /* 0x000000ff5400720c */ /* 0x000fe20003f45070 */
[----:B------:R-:W-:Y:S03]  /*4f10*/  IMAD.MOV.U32 R96, RZ, RZ, 0x1 ;  /* 0x00000001ff607424 */ /* 0x000fe600078e00ff */
[----:B------:R-:W-:Y:S11]  /*4f20*/  ISETP.NE.AND.EX P2, PT, R85, RZ, PT, P2 ;  /* 0x000000ff5500720c */ /* 0x000ff60003f45320 */
[----:B------:R-:W-:Y:S02]  /*4f30*/  @!UPT UIADD3 URZ, UPT, UPT, URZ, URZ, URZ ;  /* 0x000000fffffff290 */ /* 0x000fe4000fffe0ff */
[----:B------:R-:W1:Y:S01]  /*4f40*/  @P2 LDC.64 R2, c[0x0][0x888] ;  /* 0x00022200ff022b82 */ /* 0x000e620000000a00 */
[----:B------:R-:W-:Y:S04]  /*4f50*/  @P2 IMAD R0, R86, UR36, RZ ;  /* 0x0000002456002c24 */ /* 0x000fe8000f8e02ff */
[----:B-1----:R-:W-:Y:S04]  /*4f60*/  @P2 IMAD.WIDE R2, R0, 0x4, R2 ;  /* 0x0000000400022825 */ /* 0x002fe800078e0202 */
[----:B------:R-:W-:Y:S01]  /*4f70*/  HFMA2 R0, -RZ, RZ, 0, 5.9604644775390625e-08 ;  /* 0x00000001ff007431 */ /* 0x000fe200000001ff */
[----:B-----5:R1:W5:Y:S04]  /*4f80*/  @P2 LDG.E R49, desc[UR40][R2.64] ;  /* 0x0000002802312981 */ /* 0x020368000c1e1900 */
[----:B------:R-:W-:Y:S01]  /*4f90*/  @!P2 PRMT R96, R0, 0x7610, R96 ;  /* 0x000076100060a816 */ /* 0x000fe20000000060 */
[----:B-1----:R-:W2:Y:S06]  /*4fa0*/  @!P2 LDC R49, c[0x0][0x880] ;  /* 0x00022000ff31ab82 */ /* 0x002eac0000000800 */
.L_x_81:
[----:B------:R-:W-:Y:S05]  /*4fb0*/  @!P4 BRA `(.L_x_82) ;  /* 0x000000000020c947 */ /* 0x000fea0003800000 */
[----:B------:R-:W-:Y:S04]  /*4fc0*/  ISETP.NE.U32.AND P2, PT, R80, RZ, PT ;  /* 0x000000ff5000720c */ /* 0x000fe80003f45070 */
[----:B------:R-:W-:Y:S11]  /*4fd0*/  ISETP.NE.AND.EX P2, PT, R81, RZ, PT, P2 ;  /* 0x000000ff5100720c */ /* 0x000ff60003f45320 */
[----:B------:R-:W-:Y:S02]  /*4fe0*/  @!UPT UIADD3 URZ, UPT, UPT, URZ, URZ, URZ ;  /* 0x000000fffffff290 */ /* 0x000fe4000fffe0ff */
[----:B------:R-:W1:Y:S01]  /*4ff0*/  @P2 LDC.64 R2, c[0x0][0x8a8] ;  /* 0x00022a00ff022b82 */ /* 0x000e620000000a00 */
[----:B------:R-:W-:Y:S04]  /*5000*/  @P2 IMAD R0, R82, UR36, RZ ;  /* 0x0000002452002c24 */ /* 0x000fe8000f8e02ff */
[----:B-1----:R-:W-:Y:S05]  /*5010*/  @P2 IMAD.WIDE R2, R0, 0x4, R2 ;  /* 0x0000000400022825 */ /* 0x002fea00078e0202 */
[----:B-----5:R1:W5:Y:S02]  /*5020*/  @P2 LDG.E R47, desc[UR40][R2.64] ;  /* 0x00000028022f2981 */ /* 0x020364000c1e1900 */
[----:B-1----:R-:W3:Y:S02]  /*5030*/  @!P2 LDC R47, c[0x0][0x8a0] ;  /* 0x00022800ff2fab82 */ /* 0x002ee40000000800 */
.L_x_82:
[----:B--2--5:R-:W-:Y:S01]  /*5040*/  @P0 FSETP.NEU.AND P4, PT, R49, RZ, PT ;  /* 0x000000ff3100020b */ /* 0x024fe20003f8d000 */
[----:B------:R-:W-:Y:S01]  /*5050*/  IMAD.U32 R0, RZ, RZ, UR4 ;  /* 0x00000004ff007e24 */ /* 0x000fe2000f8e00ff */
[----:B------:R-:W-:Y:S01]  /*5060*/  @P0 LOP3.LUT P2, RZ, R96, 0xff, RZ, 0xc0, !PT ;  /* 0x000000ff60ff0812 */ /* 0x000fe2000784c0ff */
[----:B------:R-:W-:Y:S01]  /*5070*/  BSSY B1, `(.L_x_83) ;  /* 0x0000039000017945 */ /* 0x000fe20003800000 */
[----:B------:R-:W-:Y:S02]  /*5080*/  @P0 SEL R9, RZ, 0xffffffff, P4 ;  /* 0xffffffffff090807 */ /* 0x000fe40002000000 */
[----:B------:R-:W-:Y:S02]  /*5090*/  CS2R R54, SRZ ;  /* 0x0000000000367805 */ /* 0x000fe4000001ff00 */
[----:B------:R-:W-:Y:S02]  /*50a0*/  LEA R92, R44, UR43, 0x3 ;  /* 0x0000002b2c5c7c11 */ /* 0x000fe4000f8e18ff */
[----:B------:R-:W-:Y:S02]  /*50b0*/  CS2R R52, SRZ ;  /* 0x0000000000347805 */ /* 0x000fe4000001ff00 */
[----:B------:R-:W-:Y:S02]  /*50c0*/  @P1 SEL R9, R0, R9, !P2 ;  /* 0x0000000900091207 */ /* 0x000fe40005000000 */
[----:B------:R-:W-:Y:S02]  /*50d0*/  CS2R R58, SRZ ;  /* 0x00000000003a7805 */ /* 0x000fe4000001ff00 */
[----:B------:R-:W-:Y:S02]  /*50e0*/  SHF.L.U32 R7, R108, 0x1f, RZ ;  /* 0x0000001f6c077819 */ /* 0x000fe400000006ff */
[----:B------:R-:W-:Y:S02]  /*50f0*/  CS2R R56, SRZ ;  /* 0x0000000000387805 */ /* 0x000fe4000001ff00 */
[----:B------:R-:W-:Y:S02]  /*5100*/  @P0 LOP3.LUT R9, R9, 0x1, RZ, 0xc0, !PT ;  /* 0x0000000109090812 */ /* 0x000fe400078ec0ff */
[C---:B------:R-:W-:Y:S02]  /*5110*/  LEA.HI R5, R44.reuse, R44, RZ, 0x1 ;  /* 0x0000002c2c057211 */ /* 0x040fe400078f08ff */
[----:B------:R-:W-:Y:S02]  /*5120*/  ISETP.NE.U32.OR P1, PT, R9, 0x1, !P0 ;  /* 0x000000010900780c */ /* 0x000fe40004725470 */
[----:B------:R-:W-:Y:S01]  /*5130*/  PLOP3.LUT P5, PT, PT, PT, PT, 0x8, 0x80 ;  /* 0x000000000080781c */ /* 0x000fe20003fae170 */
[C---:B------:R-:W-:Y:S01]  /*5140*/  IMAD.SHL.U32 R3, R5.reuse, 0x20, RZ ;  /* 0x0000002005037824 */ /* 0x040fe200078e00ff */
[----:B------:R-:W-:Y:S04]  /*5150*/  LOP3.LUT R5, R5, 0xffe, RZ, 0xc0, !PT ;  /* 0x00000ffe05057812 */ /* 0x000fe800078ec0ff */
[----:B------:R-:W-:Y:S01]  /*5160*/  LOP3.LUT R3, R3, 0xffffffc0, RZ, 0xc0, !PT ;  /* 0xffffffc003037812 */ /* 0x000fe200078ec0ff */
[----:B------:R-:W-:Y:S04]  /*5170*/  IMAD.IADD R32, R44, 0x1, -R5 ;  /* 0x000000012c207824 */ /* 0x000fe800078e0a05 */
[----:B------:R-:W-:Y:S01]  /*5180*/  @P1 SHF.L.U32 R2, R106, 0x1f, RZ ;  /* 0x0000001f6a021819 */ /* 0x000fe200000006ff */
[----:B------:R-:W-:Y:S03]  /*5190*/  IMAD.IADD R3, R46, 0x1, R3 ;  /* 0x000000012e037824 */ /* 0x000fe600078e0203 */
[----:B------:R-:W1:Y:S01]  /*51a0*/  @P1 SYNCS.PHASECHK.TRANS64.TRYWAIT P0, [UR43+0x30], R2 ;  /* 0x00003002ff0015a7 */ /* 0x000e62000800112b */
[----:B------:R-:W-:Y:S01]  /*51b0*/  IMAD R32, R32, 0x100000, R3 ;  /* 0x0010000020207824 */ /* 0x000fe200078e0203 */
[----:B------:R2:W4:Y:S01]  /*51c0*/  SYNCS.PHASECHK.TRANS64.TRYWAIT P4, [R92+URZ+0x70], R7 ;  /* 0x000070075c0075a7 */ /* 0x00052200080811ff */
[----:B-1----:R-:W-:Y:S01]  /*51d0*/  @P1 PLOP3.LUT P5, PT, P0, PT, PT, 0x8, 0x80 ;  /* 0x000000000080181c */ /* 0x002fe200007ae170 */
[----:B------:R-:W-:Y:S01]  /*51e0*/  @!UPT UIADD3 URZ, UPT, UPT, URZ, URZ, URZ ;  /* 0x000000fffffff290 */ /* 0x000fe2000fffe0ff */
[----:B--2---:R-:W-:Y:S11]  /*51f0*/  @!P1 BRA `(.L_x_84) ;  /* 0x0000000000809947 */ /* 0x004ff60003800000 */
[----:B------:R-:W-:Y:S01]  /*5200*/  ISETP.NE.U32.AND P0, PT, RZ, UR38, PT ;  /* 0x00000026ff007c0c */ /* 0x000fe2000bf05070 */
[----:B------:R-:W-:Y:S01]  /*5210*/  BSSY B0, `(.L_x_85) ;  /* 0x0000012000007945 */ /* 0x000fe20003800000 */
[----:B------:R-:W-:Y:S02]  /*5220*/  FSETP.NEU.AND P2, PT, R49, RZ, PT ;  /* 0x000000ff3100720b */ /* 0x000fe40003f4d000 */
[----:B------:R-:W-:Y:S02]  /*5230*/  CS2R R58, SRZ ;  /* 0x00000000003a7805 */ /* 0x000fe4000001ff00 */
[----:B------:R-:W-:Y:S02]  /*5240*/  ISETP.NE.AND.EX P0, PT, RZ, UR39, PT, P0 ;  /* 0x00000027ff007c0c */ /* 0x000fe4000bf05300 */
[----:B------:R-:W-:Y:S02]  /*5250*/  CS2R R56, SRZ ;  /* 0x0000000000387805 */ /* 0x000fe4000001ff00 */
[----:B------:R-:W-:Y:S02]  /*5260*/  LOP3.LUT P1, RZ, R96, 0xff, RZ, 0xc0, !PT ;  /* 0x000000ff60ff7812 */ /* 0x000fe4000782c0ff */
[----:B------:R-:W-:Y:S02]  /*5270*/  CS2R R54, SRZ ;  /* 0x0000000000367805 */ /* 0x000fe4000001ff00 */
[----:B------:R-:W-:Y:S02]  /*5280*/  SEL R0, RZ, 0xffffffff, P2 ;  /* 0xffffffffff007807 */ /* 0x000fe40001000000 */
[----:B------:R-:W-:Y:S02]  /*5290*/  CS2R R52, SRZ ;  /* 0x0000000000347805 */ /* 0x000fe4000001ff00 */
[----:B------:R-:W-:Y:S04]  /*52a0*/  SEL R3, RZ, 0xffffffff, P0 ;  /* 0xffffffffff037807 */ /* 0x000fe80000000000 */
[----:B------:R-:W-:Y:S04]  /*52b0*/  @P3 SEL R0, R3, R0, !P1 ;  /* 0x0000000003003207 */ /* 0x000fe80004800000 */
[----:B------:R-:W-:Y:S04]  /*52c0*/  LOP3.LUT R0, R0, 0x1, RZ, 0xc0, !PT ;  /* 0x0000000100007812 */ /* 0x000fe800078ec0ff */
[----:B------:R-:W-:Y:S01]  /*52d0*/  ISETP.NE.U32.AND P0, PT, R0, 0x1, PT ;  /* 0x000000010000780c */ /* 0x000fe20003f05070 */
[----:B------:R-:W-:Y:S01]  /*52e0*/  @!UPT UIADD3 URZ, UPT, UPT, URZ, URZ, URZ ;  /* 0x000000fffffff290 */ /* 0x000fe2000fffe0ff */
[----:B------:R-:W-:Y:S11]  /*52f0*/  @!P5 BRA `(.L_x_86) ;  /* 0x00000000000cd947 */ /* 0x000ff60003800000 */
[----:B------:R-:W-:Y:S04]  /*5300*/  SHF.L.U32 R3, R106, 0x1f, RZ ;  /* 0x0000001f6a037819 */ /* 0x000fe800000006ff */
[----:B------:R-:W1:Y:S02]  /*5310*/  SYNCS.PHASECHK.TRANS64.TRYWAIT P1, [UR43+0x30], R3 ;  /* 0x00003003ff0075a7 */ /* 0x000e64000802112b */
[----:B-1----:R-:W-:Y:S05]  /*5320*/  @!P1 BRA `(.L_x_87) ;  /* 0x00000014003c9947 */ /* 0x002fea0003800000 */
.L_x_86:
[----:B------:R-:W-:Y:S05]  /*5330*/  BSYNC B0 ;  /* 0x0000000000007941 */ /* 0x000fea0003800000 */
.L_x_85:
[----:B------:R2:W1:Y:S01]  /*5340*/  @P0 LDS.128 R56, [R103+UR43+0x200] ;  /* 0x0002002b67380984 */ /* 0x0004620008000c00 */
[----:B------:R-:W-:Y:S01]  /*5350*/  UIADD3 UR4, UPT, UPT, UR43, 0x38, URZ ;  /* 0x000000382b047890 */ /* 0x000fe2000fffe0ff */
[----:B------:R-:W-:Y:S02]  /*5360*/  LOP3.LUT R106, R106, 0x1, RZ, 0x3c, !PT ;  /* 0x000000016a6a7812 */ /* 0x000fe400078e3cff */
[----:B------:R2:W1:Y:S01]  /*5370*/  @P0 LDS.128 R52, [R102+0x10] ;  /* 0x0000100066340984 */ /* 0x0004620000000c00 */
[----:B------:R-:W-:Y:S01]  /*5380*/  UPRMT UR4, UR37, 0x654, UR4 ;  /* 0x0000065425047896 */ /* 0x000fe20008000004 */
[----:B------:R-:W-:Y:S01]  /*5390*/  @!PT LDS RZ, [RZ] ;  /* 0x00000000fffff984 */ /* 0x000fe20000000800 */
[----:B------:R-:W-:Y:S01]  /*53a0*/  @!PT LDS RZ, [RZ] ;  /* 0x00000000fffff984 */ /* 0x000fe20000000800 */
[----:B------:R-:W-:Y:S01]  /*53b0*/  @!PT LDS RZ, [RZ] ;  /* 0x00000000fffff984 */ /* 0x000fe20000000800 */
[----:B------:R-:W-:Y:S01]  /*53c0*/  @!PT LDS RZ, [RZ] ;  /* 0x00000000fffff984 */ /* 0x000fe20000000800 */
[----:B------:R5:W-:Y:S06]  /*53d0*/  MEMBAR.ALL.CTA ;  /* 0x0000000000007992 */ /* 0x000bec0000008000 */
[----:B-----5:R-:W5:Y:S02]  /*53e0*/  FENCE.VIEW.ASYNC.S ;  /* 0x00000000000073c6 */ /* 0x020f640000000000 */
[----:B-----5:R-:W-:Y:S03]  /*53f0*/  SYNCS.ARRIVE.TRANS64.RED.A1T0 RZ, [UR4], RZ ;  /* 0x000000ffffff79a7 */ /* 0x020fe60008100404 */
.L_x_84:
[----:B------:R-:W-:Y:S05]  /*5400*/  BSYNC B1 ;  /* 0x0000000000017941 */ /* 0x000fea0003800000 */
.L_x_83:
[----:B-1----:R-:W-:Y:S04]  /*5410*/  SHF.R.U32.HI R3, RZ, 0x15, R32 ;  /* 0x00000015ff037819 */ /* 0x002fe80000011620 */
[----:B------:R-:W-:Y:S01]  /*5420*/  LOP3.LUT P0, RZ, R3, 0x3, R104, 0x48, !PT ;  /* 0x0000000303ff7812 */ /* 0x000fe20007804868 */
[----:B------:R-:W-:Y:S01]  /*5430*/  @!UPT UIADD3 URZ, UPT, UPT, URZ, URZ, URZ ;  /* 0x000000fffffff290 */ /* 0x000fe2000fffe0ff */
[----:B----4-:R-:W-:Y:S11]  /*5440*/  @P4 BRA `(.L_x_88) ;  /* 0x0000000000084947 */ /* 0x010ff60003800000 */
[----:B------:R-:W1:Y:S02]  /*5450*/  SYNCS.PHASECHK.TRANS64.TRYWAIT P1, [R92+URZ+0x70], R7 ;  /* 0x000070075c0075a7 */ /* 0x000e6400080211ff */
[----:B-1----:R-:W-:Y:S05]  /*5460*/  @!P1 BRA `(.L_x_89) ;  /* 0x0000001400049947 */ /* 0x002fea0003800000 */
.L_x_88:
[----:B------:R-:W-:Y:S05]  /*5470*/  @!P0 BRA `(.L_x_90) ;  /* 0x0000000000408947 */ /* 0x000fea0003800000 */
[----:B------:R-:W4:Y:S01]  /*5480*/  LDCU.64 UR8, c[0x4][0x70] ;  /* 0x01000e00ff0877ac */ /* 0x000f220008000a00 */
[----:B------:R-:W-:Y:S01]  /*5490*/  MOV R3, 0x0 ;  /* 0x0000000000037802 */ /* 0x000fe20000000f00 */
[----:B------:R-:W-:Y:S02]  /*54a0*/  HFMA2 R12, -RZ, RZ, 0, 5.9604644775390625e-08 ;  /* 0x00000001ff0c7431 */ /* 0x000fe400000001ff */
[----:B------:R-:W-:Y:S02]  /*54b0*/  IMAD.MOV.U32 R8, RZ, RZ, 0x192 ;  /* 0x00000192ff087424 */ /* 0x000fe400078e00ff */
[----:B------:R-:W-:Y:S01]  /*54c0*/  IMAD.MOV.U32 R13, RZ, RZ, RZ ;  /* 0x000000ffff0d7224 */ /* 0x000fe200078e00ff */
[----:B------:R-:W1:Y:S01]  /*54d0*/  LDCU.64 UR6, c[0x4][0x78] ;  /* 0x01000f00ff0677ac */ /* 0x000e620008000a00 */
[----:B------:R-:W2:Y:S01]  /*54e0*/  LDC.64 R2, c[0x4][R3] ;  /* 0x0100000003027b82 */ /* 0x000ea20000000a00 */
[----:B------:R-:W5:Y:S01]  /*54f0*/  LDCU.64 UR4, c[0x4][0x10] ;  /* 0x01000200ff0477ac */ /* 0x000f620008000a00 */
[----:B----4-:R-:W-:Y:S01]  /*5500*/  MOV R5, UR9 ;  /* 0x0000000900057c02 */ /* 0x010fe20008000f00 */
[----:B------:R-:W-:Y:S01]  /*5510*/  IMAD.U32 R4, RZ, RZ, UR8 ;  /* 0x00000008ff047e24 */ /* 0x000fe2000f8e00ff */
[----:B-1----:R-:W-:Y:S01]  /*5520*/  MOV R7, UR7 ;  /* 0x0000000700077c02 */ /* 0x002fe20008000f00 */
[----:B------:R-:W-:Y:S01]  /*5530*/  IMAD.U32 R6, RZ, RZ, UR6 ;  /* 0x00000006ff067e24 */ /* 0x000fe2000f8e00ff */
[----:B-----5:R-:W-:Y:S01]  /*5540*/  MOV R11, UR5 ;  /* 0x00000005000b7c02 */ /* 0x020fe20008000f00 */
[----:B------:R-:W-:Y:S02]  /*5550*/  IMAD.U32 R10, RZ, RZ, UR4 ;  /* 0x00000004ff0a7e24 */ /* 0x000fe4000f8e00ff */
[----:B------:R-:W-:Y:S07]  /*5560*/  LEPC R20, `(.L_x_90) ;  /* 0x000000001014794e */ /* 0x000fee0000000000 */
[----:B--23--:R-:W-:Y:S05]  /*5570*/  CALL.ABS.NOINC R2 ;  /* 0x0000000002007343 */ /* 0x00cfea0003c00000 */
.L_x_90:
[----:B------:R-:W-:Y:S01]  /*5580*/  LOP3.LUT P0, RZ, R101, 0x60, RZ, 0xc0, !PT ;  /* 0x0000006065ff7812 */ /* 0x000fe2000780c0ff */
[----:B------:R-:W-:Y:S05]  /*5590*/  WARPSYNC.ALL ;  /* 0x0000000000007948 */ /* 0x000fea0003800000 */
[----:B------:R-:W-:Y:S01]  /*55a0*/  R2UR UR4, R32 ;  /* 0x00000000200472ca */ /* 0x000fe200000e0000 */
[----:B------:R-:W-:Y:S01]  /*55b0*/  BSSY.RECONVERGENT B0, `(.L_x_91) ;  /* 0x00000a0000007945 */ /* 0x000fe20003800200 */
[-C--:B------:R-:W-:Y:S02]  /*55c0*/  F2FP.F16.E4M3.UNPACK_B R50, R56.reuse ;  /* 0x00000038ff32723e */ /* 0x080fe400020006ff */
[----:B------:R-:W-:Y:S02]  /*55d0*/  F2FP.F16.E4M3.UNPACK_B R63, R56.H1 ;  /* 0x00000038ff3f723e */ /* 0x000fe400030006ff */
[-C--:B------:R-:W-:Y:S01]  /*55e0*/  F2FP.F16.E4M3.UNPACK_B R56, R57.reuse ;  /* 0x00000039ff38723e */ /* 0x080fe200020006ff */
[--C-:B------:R-:W-:Y:S01]  /*55f0*/  HADD2.F32 R48, -RZ, R50.reuse.H0_H0 ;  /* 0x20000032ff307230 */ /* 0x100fe20000004100 */
[----:B------:R-:W-:Y:S01]  /*5600*/  F2FP.F16.E4M3.UNPACK_B R57, R57.H1 ;  /* 0x00000039ff39723e */ /* 0x000fe200030006ff */
[----:B------:R-:W-:Y:S01]  /*5610*/  HADD2.F32 R50, -RZ, R50.H1_H1 ;  /* 0x30000032ff327230 */ /* 0x000fe20000004100 */
[-C--:B------:R-:W-:Y:S01]  /*5620*/  F2FP.F16.E4M3.UNPACK_B R66, R52.reuse ;  /* 0x00000034ff42723e */ /* 0x080fe200020006ff */
[--C-:B------:R-:W-:Y:S01]  /*5630*/  HADD2.F32 R51, -RZ, R63.reuse.H0_H0 ;  /* 0x2000003fff337230 */ /* 0x100fe20000004100 */
[----:B------:R-:W-:Y:S01]  /*5640*/  F2FP.F16.E4M3.UNPACK_B R68, R52.H1 ;  /* 0x00000034ff44723e */ /* 0x000fe200030006ff */
[----:B-1----:R-:W-:Y:S01]  /*5650*/  LDTM.16dp32bit_t0_t15.x32 R4, tmem[UR4] ;  /* 0x00000004000479ee */ /* 0x002fe20008a80000 */
[----:B------:R-:W3:Y:S01]  /*5660*/  LDTM.16dp32bit_t16_t31.x32 R4, tmem[UR4+0x20] ;  /* 0x00002004000479ee */ /* 0x000ee20008aa0000 */
[----:B------:R-:W-:Y:S01]  /*5670*/  NOP ;  /* 0x0000000000007918 */ /* 0x000fe20000000000 */
[----:B------:R-:W-:Y:S01]  /*5680*/  R2UR UR5, R92 ;  /* 0x000000005c0572ca */ /* 0x000fe200000e0000 */
[--C-:B------:R-:W-:Y:S01]  /*5690*/  HADD2.F32 R65, -RZ, R66.reuse.H0_H0 ;  /* 0x20000042ff417230 */ /* 0x100fe20000004100 */
[----:B------:R-:W-:Y:S01]  /*56a0*/  F2FP.F16.E4M3.UNPACK_B R61, R58 ;  /* 0x0000003aff3d723e */ /* 0x000fe200020006ff */
[----:B------:R-:W-:Y:S01]  /*56b0*/  HADD2.F32 R67, -RZ, R66.H1_H1 ;  /* 0x30000042ff437230 */ /* 0x000fe20000004100 */
[-C--:B------:R-:W-:Y:S01]  /*56c0*/  F2FP.F16.E4M3.UNPACK_B R70, R53.reuse ;  /* 0x00000035ff46723e */ /* 0x080fe200020006ff */
[----:B------:R-:W-:Y:S01]  /*56d0*/  HADD2.F32 R52, -RZ, R63.H1_H1 ;  /* 0x3000003fff347230 */ /* 0x000fe20000004100 */
[----:B------:R-:W-:Y:S01]  /*56e0*/  F2FP.F16.E4M3.UNPACK_B R72, R53.H1 ;  /* 0x00000035ff48723e */ /* 0x000fe200030006ff */
[----:B------:R-:W-:Y:S01]  /*56f0*/  HADD2.F32 R53, -RZ, R56.H0_H0 ;  /* 0x20000038ff357230 */ /* 0x000fe20000004100 */
[-C--:B------:R-:W-:Y:S01]  /*5700*/  F2FP.F16.E4M3.UNPACK_B R74, R54.reuse ;  /* 0x00000036ff4a723e */ /* 0x080fe200020006ff */
[----:B------:R-:W-:Y:S01]  /*5710*/  HADD2.F32 R69, -RZ, R70.H0_H0 ;  /* 0x20000046ff457230 */ /* 0x000fe20000004100 */
[----:B------:R-:W-:Y:S01]  /*5720*/  F2FP.F16.E4M3.UNPACK_B R76, R54.H1 ;  /* 0x00000036ff4c723e */ /* 0x000fe200030006ff */
[----:B------:R-:W-:Y:S01]  /*5730*/  HADD2.F32 R54, -RZ, R56.H1_H1 ;  /* 0x30000038ff367230 */ /* 0x000fe20000004100 */
[----:B------:R-:W-:Y:S01]  /*5740*/  F2FP.F16.E4M3.UNPACK_B R60, R58.H1 ;  /* 0x0000003aff3c723e */ /* 0x000fe200030006ff */
[----:B------:R-:W-:Y:S01]  /*5750*/  UIADD3 UR5, UPT, UPT, UR5, 0x90, URZ ;  /* 0x0000009005057890 */ /* 0x000fe2000fffe0ff */
[----:B------:R-:W-:Y:S01]  /*5760*/  HADD2.F32 R58, -RZ, R61.H1_H1 ;  /* 0x3000003dff3a7230 */ /* 0x000fe20000004100 */
[----:B------:R-:W-:Y:S01]  /*5770*/  F2FP.F16.E4M3.UNPACK_B R77, R55 ;  /* 0x00000037ff4d723e */ /* 0x000fe200020006ff */
[----:B------:R-:W-:Y:S01]  /*5780*/  HADD2.F32 R70, -RZ, R70.H1_H1 ;  /* 0x30000046ff467230 */ /* 0x000fe20000004100 */
[----:B------:R-:W-:Y:S01]  /*5790*/  UPRMT UR5, UR37, 0x654, UR5 ;  /* 0x0000065425057896 */ /* 0x000fe20008000005 */
[--C-:B------:R-:W-:Y:S01]  /*57a0*/  HADD2.F32 R73, -RZ, R74.reuse.H0_H0 ;  /* 0x2000004aff497230 */ /* 0x100fe20000004100 */
[----:B------:R-:W-:Y:S01]  /*57b0*/  F2FP.F16.E4M3.UNPACK_B R62, R59 ;  /* 0x0000003bff3e723e */ /* 0x000fe200020006ff */
[----:B------:R-:W-:Y:S01]  /*57c0*/  HADD2.F32 R74, -RZ, R74.H1_H1 ;  /* 0x3000004aff4a7230 */ /* 0x000fe20000004100 */
[----:B------:R-:W-:Y:S01]  /*57d0*/  F2FP.F16.E4M3.UNPACK_B R78, R55.H1 ;  /* 0x00000037ff4e723e */ /* 0x000fe200030006ff */
[C---:B---3--:R-:W-:Y:S01]  /*57e0*/  FMUL R4, R47.reuse, R4 ;  /* 0x000000042f047220 */ /* 0x048fe20000400000 */
[C---:B------:R-:W-:Y:S01]  /*57f0*/  FMUL R5, R47.reuse, R5 ;  /* 0x000000052f057220 */ /* 0x040fe20000400000 */
[C---:B------:R-:W-:Y:S01]  /*5800*/  FMUL R8, R47.reuse, R8 ;  /* 0x000000082f087220 */ /* 0x040fe20000400000 */
[----:B------:R-:W-:Y:S01]  /*5810*/  FMUL R9, R47, R9 ;  /* 0x000000092f097220 */ /* 0x000fe20000400000 */
[----:B------:R-:W-:Y:S01]  /*5820*/  SYNCS.ARRIVE.TRANS64.RED.A1T0 RZ, [UR5], RZ ;  /* 0x000000ffffff79a7 */ /* 0x000fe20008100405 */
[C---:B------:R-:W-:Y:S01]  /*5830*/  FFMA R4, R49.reuse, R48, R4 ;  /* 0x0000003031047223 */ /* 0x040fe20000000004 */
[----:B------:R-:W-:Y:S01]  /*5840*/  FFMA R5, R49, R50, R5 ;  /* 0x0000003231057223 */ /* 0x000fe20000000005 */
[C---:B------:R-:W-:Y:S01]  /*5850*/  FMUL R12, R47.reuse, R12 ;  /* 0x0000000c2f0c7220 */ /* 0x040fe20000400000 */
        /* <DEDUP_REMOVED lines=9> */
[----:B------:R-:W-:Y:S02]  /*58f0*/  HADD2.F32 R48, -RZ, R77.H1_H1 ;  /* 0x3000004dff307230 */ /* 0x000fe40000004100 */
[C---:B------:R-:W-:Y:S01]  /*5900*/  FMUL R28, R47.reuse, R32 ;  /* 0x000000202f1c7220 */ /* 0x040fe20000400000 */
[C---:B------:R-:W-:Y:S01]  /*5910*/  FMUL R29, R47.reuse, R33 ;  /* 0x000000212f1d7220 */ /* 0x040fe20000400000 */
[C---:B------:R-:W-:Y:S01]  /*5920*/  FMUL R6, R47.reuse, R6 ;  /* 0x000000062f067220 */ /* 0x040fe20000400000 */
[C---:B------:R-:W-:Y:S01]  /*5930*/  FMUL R7, R47.reuse, R7 ;  /* 0x000000072f077220 */ /* 0x040fe20000400000 */
[--C-:B------:R-:W-:Y:S02]  /*5940*/  HADD2.F32 R55, -RZ, R57.reuse.H0_H0 ;  /* 0x20000039ff377230 */ /* 0x100fe40000004100 */
[----:B------:R-:W-:Y:S01]  /*5950*/  FMUL R10, R47, R10 ;  /* 0x0000000a2f0a7220 */ /* 0x000fe20000400000 */
[C---:B------:R-:W-:Y:S01]  /*5960*/  FFMA R6, R49.reuse, R51, R6 ;  /* 0x0000003331067223 */ /* 0x040fe20000000006 */
[----:B------:R-:W-:Y:S02]  /*5970*/  HADD2.F32 R56, -RZ, R57.H1_H1 ;  /* 0x30000039ff387230 */ /* 0x000fe40000004100 */
[C---:B------:R-:W-:Y:S01]  /*5980*/  FFMA R7, R49.reuse, R52, R7 ;  /* 0x0000003431077223 */ /* 0x040fe20000000007 */
[C---:B------:R-:W-:Y:S01]  /*5990*/  FFMA R8, R49.reuse, R53, R8 ;  /* 0x0000003531087223 */ /* 0x040fe20000000008 */
[C---:B------:R-:W-:Y:S01]  /*59a0*/  FFMA R9, R49.reuse, R54, R9 ;  /* 0x0000003631097223 */ /* 0x040fe20000000009 */
[----:B------:R-:W-:Y:S02]  /*59b0*/  HADD2.F32 R57, -RZ, R61.H0_H0 ;  /* 0x2000003dff397230 */ /* 0x000fe40000004100 */
[----:B------:R-:W-:Y:S01]  /*59c0*/  FFMA R10, R49, R55, R10 ;  /* 0x00000037310a7223 */ /* 0x000fe2000000000a */
[----:B------:R-:W-:Y:S01]  /*59d0*/  F2FP.SATFINITE.E4M3.F32.PACK_AB_MERGE_C R92, R7, R6, RZ ;  /* 0x00000006075c723e */ /* 0x000fe200048070ff */
[----:B------:R-:W-:Y:S02]  /*59e0*/  HADD2.F32 R61, -RZ, R62.H0_H0 ;  /* 0x2000003eff3d7230 */ /* 0x000fe40000004100 */
[----:B------:R-:W-:Y:S01]  /*59f0*/  FMUL R11, R47, R11 ;  /* 0x0000000b2f0b7220 */ /* 0x000fe20000400000 */
[----:B------:R-:W-:Y:S01]  /*5a00*/  F2FP.F16.E4M3.UNPACK_B R64, R59.H1 ;  /* 0x0000003bff40723e */ /* 0x000fe200030006ff */
[----:B------:R-:W-:Y:S01]  /*5a10*/  HADD2.F32 R59, -RZ, R60.H0_H0 ;  /* 0x2000003cff3b7230 */ /* 0x000fe20000004100 */
[----:B------:R-:W-:Y:S01]  /*5a20*/  F2FP.SATFINITE.E4M3.F32.PACK_AB_MERGE_C R92, R5, R4, R92 ;  /* 0x00000004055c723e */ /* 0x000fe2000480705c */
[C---:B------:R-:W-:Y:S01]  /*5a30*/  FFMA R11, R49.reuse, R56, R11 ;  /* 0x00000038310b7223 */ /* 0x040fe2000000000b */
[C---:B------:R-:W-:Y:S01]  /*5a40*/  FFMA R12, R49.reuse, R57, R12 ;  /* 0x00000039310c7223 */ /* 0x040fe2000000000c */
[----:B------:R-:W-:Y:S01]  /*5a50*/  FFMA R13, R49, R58, R13 ;  /* 0x0000003a310d7223 */ /* 0x000fe2000000000d */
[----:B------:R-:W-:Y:S02]  /*5a60*/  HADD2.F32 R62, -RZ, R62.H1_H1 ;  /* 0x3000003eff3e7230 */ /* 0x000fe40000004100 */
[----:B------:R-:W-:Y:S01]  /*5a70*/  FMUL R14, R47, R14 ;  /* 0x0000000e2f0e7220 */ /* 0x000fe20000400000 */
[----:B------:R-:W-:Y:S01]  /*5a80*/  HADD2.F32 R60, -RZ, R60.H1_H1 ;  /* 0x3000003cff3c7230 */ /* 0x000fe20000004100 */
[----:B------:R-:W-:Y:S01]  /*5a90*/  F2FP.SATFINITE.E4M3.F32.PACK_AB_MERGE_C R93, R11, R10, RZ ;  /* 0x0000000a0b5d723e */ /* 0x000fe200048070ff */
[----:B------:R-:W-:Y:S02]  /*5aa0*/  HADD2.F32 R51, -RZ, R77.H0_H0 ;  /* 0x2000004dff337230 */ /* 0x000fe40000004100 */
[----:B------:R-:W-:Y:S01]  /*5ab0*/  FFMA R14, R49, R59, R14 ;  /* 0x0000003b310e7223 */ /* 0x000fe2000000000e */
[----:B------:R-:W-:Y:S01]  /*5ac0*/  FMUL R15, R47, R15 ;  /* 0x0000000f2f0f7220 */ /* 0x000fe20000400000 */
[--C-:B------:R-:W-:Y:S01]  /*5ad0*/  HADD2.F32 R63, -RZ, R64.reuse.H0_H0 ;  /* 0x20000040ff3f7230 */ /* 0x100fe20000004100 */
[----:B------:R-:W-:Y:S01]  /*5ae0*/  F2FP.SATFINITE.E4M3.F32.PACK_AB_MERGE_C R93, R9, R8, R93 ;  /* 0x00000008095d723e */ /* 0x000fe2000480705d */
[----:B------:R-:W-:Y:S02]  /*5af0*/  HADD2.F32 R64, -RZ, R64.H1_H1 ;  /* 0x30000040ff407230 */ /* 0x000fe40000004100 */
[C---:B------:R-:W-:Y:S01]  /*5b00*/  FFMA R15, R49.reuse, R60, R15 ;  /* 0x0000003c310f7223 */ /* 0x040fe2000000000f */
[C---:B------:R-:W-:Y:S01]  /*5b10*/  FFMA R16, R49.reuse, R61, R16 ;  /* 0x0000003d31107223 */ /* 0x040fe20000000010 */
[----:B------:R-:W-:Y:S01]  /*5b20*/  FFMA R17, R49, R62, R17 ;  /* 0x0000003e31117223 */ /* 0x000fe20000000011 */
[C---:B------:R-:W-:Y:S01]  /*5b30*/  FMUL R18, R47.reuse, R18 ;  /* 0x000000122f127220 */ /* 0x040fe20000400000 */
[C---:B------:R-:W-:Y:S01]  /*5b40*/  FMUL R19, R47.reuse, R19 ;  /* 0x000000132f137220 */ /* 0x040fe20000400000 */
[--C-:B------:R-:W-:Y:S02]  /*5b50*/  HADD2.F32 R66, -RZ, R68.reuse.H0_H0 ;  /* 0x20000044ff427230 */ /* 0x100fe40000004100 */
[----:B------:R-:W-:Y:S01]  /*5b60*/  FMUL R3, R47, R22 ;  /* 0x000000162f037220 */ /* 0x000fe20000400000 */
[C---:B------:R-:W-:Y:S01]  /*5b70*/  FFMA R18, R49.reuse, R63, R18 ;  /* 0x0000003f31127223 */ /* 0x040fe20000000012 */
[----:B------:R-:W-:Y:S02]  /*5b80*/  HADD2.F32 R68, -RZ, R68.H1_H1 ;  /* 0x30000044ff447230 */ /* 0x000fe40000004100 */
[----:B------:R-:W-:Y:S01]  /*5b90*/  FFMA R19, R49, R64, R19 ;  /* 0x0000004031137223 */ /* 0x000fe20000000013 */
[----:B------:R-:W-:Y:S01]  /*5ba0*/  FMUL R23, R47, R23 ;  /* 0x000000172f177220 */ /* 0x000fe20000400000 */
[C---:B------:R-:W-:Y:S01]  /*5bb0*/  FFMA R0, R49.reuse, R65, R0 ;  /* 0x0000004131007223 */ /* 0x040fe20000000000 */
[C---:B------:R-:W-:Y:S01]  /*5bc0*/  FFMA R2, R49.reuse, R67, R2 ;  /* 0x0000004331027223 */ /* 0x040fe20000000002 */
[--C-:B------:R-:W-:Y:S02]  /*5bd0*/  HADD2.F32 R71, -RZ, R72.reuse.H0_H0 ;  /* 0x20000048ff477230 */ /* 0x100fe40000004100 */
[----:B------:R-:W-:Y:S01]  /*5be0*/  FFMA R3, R49, R66, R3 ;  /* 0x0000004231037223 */ /* 0x000fe20000000003 */
[----:B------:R-:W-:Y:S02]  /*5bf0*/  HADD2.F32 R72, -RZ, R72.H1_H1 ;  /* 0x30000048ff487230 */ /* 0x000fe40000004100 */
[----:B------:R-:W-:Y:S01]  /*5c00*/  FMUL R22, R47, R26 ;  /* 0x0000001a2f167220 */ /* 0x000fe20000400000 */
        /* <DEDUP_REMOVED lines=18> */
[----:B------:R-:W-:Y:S01]  /*5d30*/  F2FP.SATFINITE.E4M3.F32.PACK_AB_MERGE_C R94, R15, R14, RZ ;  /* 0x0000000e0f5e723e */ /* 0x000fe200048070ff */
[----:B------:R-:W-:Y:S01]  /*5d40*/  FFMA R28, R49, R51, R28 ;  /* 0x00000033311c7223 */ /* 0x000fe2000000001c */
[----:B------:R-:W-:Y:S01]  /*5d50*/  F2FP.SATFINITE.E4M3.F32.PACK_AB_MERGE_C R95, R19, R18, RZ ;  /* 0x00000012135f723e */ /* 0x000fe200048070ff */
[C---:B------:R-:W-:Y:S01]  /*5d60*/  FFMA R29, R49.reuse, R48, R29 ;  /* 0x00000030311d7223 */ /* 0x040fe2000000001d */
[C---:B------:R-:W-:Y:S01]  /*5d70*/  FFMA R30, R49.reuse, R77, R30 ;  /* 0x0000004d311e7223 */ /* 0x040fe2000000001e */
[----:B------:R-:W-:Y:S01]  /*5d80*/  FFMA R35, R49, R50, R35 ;  /* 0x0000003231237223 */ /* 0x000fe20000000023 */
[----:B------:R-:W-:Y:S02]  /*5d90*/  F2FP.SATFINITE.E4M3.F32.PACK_AB_MERGE_C R94, R13, R12, R94 ;  /* 0x0000000c0d5e723e */ /* 0x000fe4000480705e */
[----:B------:R-:W-:Y:S02]  /*5da0*/  F2FP.SATFINITE.E4M3.F32.PACK_AB_MERGE_C R95, R17, R16, R95 ;  /* 0x00000010115f723e */ /* 0x000fe4000480705f */
[----:B------:R-:W-:Y:S02]  /*5db0*/  F2FP.SATFINITE.E4M3.F32.PACK_AB_MERGE_C R113, R23, R3, RZ ;  /* 0x000000031771723e */ /* 0x000fe400048070ff */
[----:B------:R-:W-:Y:S01]  /*5dc0*/  F2FP.SATFINITE.E4M3.F32.PACK_AB_MERGE_C R114, R27, R22, RZ ;  /* 0x000000161b72723e */ /* 0x000fe200048070ff */
[----:B------:R1:W-:Y:S01]  /*5dd0*/  STS.128 [R103+UR43+0x1200], R92 ;  /* 0x0012005c67007988 */ /* 0x0003e20008000c2b */
[----:B------:R-:W-:Y:S02]  /*5de0*/  F2FP.SATFINITE.E4M3.F32.PACK_AB_MERGE_C R116, R31, R26, RZ ;  /* 0x0000001a1f74723e */ /* 0x000fe400048070ff */
[----:B------:R-:W-:Y:S02]  /*5df0*/  F2FP.SATFINITE.E4M3.F32.PACK_AB_MERGE_C R117, R35, R30, RZ ;  /* 0x0000001e2375723e */ /* 0x000fe400048070ff */
[----:B------:R-:W-:Y:S02]  /*5e00*/  F2FP.SATFINITE.E4M3.F32.PACK_AB_MERGE_C R112, R2, R0, R113 ;  /* 0x000000000270723e */ /* 0x000fe40004807071 */
[----:B------:R-:W-:Y:S02]  /*5e10*/  F2FP.SATFINITE.E4M3.F32.PACK_AB_MERGE_C R113, R21, R20, R114 ;  /* 0x000000141571723e */ /* 0x000fe40004807072 */
[----:B------:R-:W-:Y:S02]  /*5e20*/  F2FP.SATFINITE.E4M3.F32.PACK_AB_MERGE_C R114, R25, R24, R116 ;  /* 0x000000181972723e */ /* 0x000fe40004807074 */
[----:B------:R-:W-:Y:S02]  /*5e30*/  F2FP.SATFINITE.E4M3.F32.PACK_AB_MERGE_C R115, R29, R28, R117 ;  /* 0x0000001c1d73723e */ /* 0x000fe40004807075 */
[----:B------:R-:W-:Y:S03]  /*5e40*/  IADD3 R116, PT, PT, R44, 0x1, RZ ;  /* 0x000000012c747810 */ /* 0x000fe60007ffe0ff */
[----:B------:R1:W-:Y:S01]  /*5e50*/  STS.128 [R102+0x1010], R112 ;  /* 0x0010107066007388 */ /* 0x0003e20000000c00 */
[----:B------:R-:W-:Y:S01]  /*5e60*/  @!PT LDS RZ, [RZ] ;  /* 0x00000000fffff984 */ /* 0x000fe20000000800 */
[----:B------:R-:W-:Y:S01]  /*5e70*/  @!PT LDS RZ, [RZ] ;  /* 0x00000000fffff984 */ /* 0x000fe20000000800 */
[----:B------:R-:W-:Y:S01]  /*5e80*/  @!PT LDS RZ, [RZ] ;  /* 0x00000000fffff984 */ /* 0x000fe20000000800 */
[----:B------:R-:W-:Y:S01]  /*5e90*/  @!PT LDS RZ, [RZ] ;  /* 0x00000000fffff984 */ /* 0x000fe20000000800 */
[----:B------:R3:W-:Y:S07]  /*5ea0*/  MEMBAR.ALL.CTA ;  /* 0x0000000000007992 */ /* 0x0007ee0000008000 */
[----:B---3--:R-:W3:Y:S02]  /*5eb0*/  FENCE.VIEW.ASYNC.S ;  /* 0x00000000000073c6 */ /* 0x008ee40000000000 */
[----:B---3--:R-:W-:Y:S06]  /*5ec0*/  BAR.SYNC.DEFER_BLOCKING 0x1, 0x80 ;  /* 0x0042000000007b1d */ /* 0x008fec0000010000 */
[----:B------:R-:W-:Y:S05]  /*5ed0*/  @P0 BRA `(.L_x_92) ;  /* 0x0000000000340947 */ /* 0x000fea0003800000 */
[----:B------:R-:W-:Y:S01]  /*5ee0*/  UIADD3 UR12, UPT, UPT, UR43, 0x1200, URZ ;  /* 0x000012002b0c7890 */ /* 0x000fe2000fffe0ff */
[----:B------:R-:W-:Y:S01]  /*5ef0*/  R2UR UR9, R91 ;  /* 0x000000005b0972ca */ /* 0x000fe200000e0000 */
[----:B------:R-:W-:Y:S01]  /*5f00*/  UIADD3 UR10, UP0, UPT, UR46, 0x680, URZ ;  /* 0x000006802e0a7890 */ /* 0x000fe2000ff1e0ff */
[----:B------:R-:W-:Y:S01]  /*5f10*/  R2UR UR8, R97 ;  /* 0x00000000610872ca */ /* 0x000fe200000e0000 */
[----:B------:R-:W-:Y:S02]  /*5f20*/  UMOV UR7, UR36 ;  /* 0x0000002400077c82 */ /* 0x000fe40008000000 */
[----:B------:R-:W-:Y:S01]  /*5f30*/  IMAD.U32 R109, RZ, RZ, UR12 ;  /* 0x0000000cff6d7e24 */ /* 0x000fe2000f8e00ff */
[----:B------:R-:W-:Y:S04]  /*5f40*/  UIADD3.X UR11, UPT, UPT, URZ, UR47, URZ, UP0, !UPT ;  /* 0x0000002fff0b7290 */ /* 0x000fe800087fe4ff */
[----:B------:R-:W-:Y:S03]  /*5f50*/  R2UR UR4, R109 ;  /* 0x000000006d0472ca */ /* 0x000fe600000e0000 */
[----:B------:R-:W-:Y:S02]  /*5f60*/  USHF.L.U32 UR5, UR9, 0x6, URZ ;  /* 0x0000000609057899 */ /* 0x000fe400080006ff */
[----:B------:R-:W-:Y:S09]  /*5f70*/  USHF.L.U32 UR6, UR8, 0x6, URZ ;  /* 0x0000000608067899 */ /* 0x000ff200080006ff */
[----:B------:R3:W-:Y:S01]  /*5f80*/  UTMASTG.3D [UR4], [UR10] ;  /* 0x000000040a0073b5 */ /* 0x0007e20008010000 */
[----:B------:R0:W-:Y:S01]  /*5f90*/  UTMACMDFLUSH ;  /* 0x00000000000079b7 */ /* 0x0001e20000000000 */
[----:B---3--:R-:W-:Y:S04]  /*5fa0*/  DEPBAR.LE SB0, 0x0 ;  /* 0x000080000000791a */ /* 0x008fe80000000000 */
.L_x_92:
[----:B------:R-:W-:Y:S05]  /*5fb0*/  BSYNC.RECONVERGENT B0 ;  /* 0x0000000000007941 */ /* 0x000fea0003800200 */
.L_x_91:
[----:B------:R-:W-:Y:S01]  /*5fc0*/  BAR.SYNC.DEFER_BLOCKING 0x1, 0x80 ;  /* 0x0042000000007b1d */ /* 0x000fe20000010000 */
[----:B------:R-:W-:Y:S01]  /*5fd0*/  ISETP.NE.AND P2, PT, R110, RZ, PT ;  /* 0x000000ff6e00720c */ /* 0x000fe20003f45270 */
[----:B------:R-:W-:Y:S01]  /*5fe0*/  IMAD.IADD R91, R43, 0x1, R79 ;  /* 0x000000012b5b7824 */ /* 0x000fe200078e024f */
[----:B------:R-:W-:Y:S01]  /*5ff0*/  ISETP.NE.AND P0, PT, R111, 0x2, PT ;  /* 0x000000026f00780c */ /* 0x000fe20003f05270 */
[----:B------:R-:W-:Y:S01]  /*6000*/  IMAD.IADD R97, R45, 0x1, R90 ;  /* 0x000000012d617824 */ /* 0x000fe200078e025a */
[----:B------:R-:W-:Y:S02]  /*6010*/  ISETP.NE.AND P1, PT, R116, 0x4, PT ;  /* 0x000000047400780c */ /* 0x000fe40003f25270 */
[----:B------:R-:W-:Y:S02]  /*6020*/  SEL R0, RZ, 0x1, P0 ;  /* 0x00000001ff007807 */ /* 0x000fe40000000000 */
[----:B------:R-:W-:Y:S02]  /*6030*/  SEL R3, RZ, 0x1, P1 ;  /* 0x00000001ff037807 */ /* 0x000fe40000800000 */
[----:B------:R-:W-:Y:S02]  /*6040*/  LOP3.LUT R107, R107, R0, RZ, 0x3c, !PT ;  /* 0x000000006b6b7212 */ /* 0x000fe400078e3cff */
[----:B------:R-:W-:Y:S02]  /*6050*/  LOP3.LUT R108, R108, R3, RZ, 0x3c, !PT ;  /* 0x000000036c6c7212 */ /* 0x000fe400078e3cff */
[----:B------:R-:W-:Y:S02]  /*6060*/  @P2 R2UR UR36, R105 ;  /* 0x00000000692422ca */ /* 0x000fe400000e0000 */
[----:B------:R-:W-:Y:S02]  /*6070*/  SEL R111, R111, RZ, P0 ;  /* 0x000000ff6f6f7207 */ /* 0x000fe40000000000 */
[----:B------:R-:W-:Y:S01]  /*6080*/  SEL R44, R116, RZ, P1 ;  /* 0x000000ff742c7207 */ /* 0x000fe20000800000 */
[----:B------:R-:W-:Y:S10]  /*6090*/  @P2 BRA `(.L_x_93) ;  /* 0xffffffe400842947 */ /* 0x000ff4000383ffff */
[----:B------:R-:W-:Y:S05]  /*60a0*/  EXIT ;  /* 0x000000000000794d */ /* 0x000fea0003800000 */
.L_x_19:
[----:B--2---:R2:W1:Y:S02]  /*60b0*/  SYNCS.PHASECHK.TRANS64.TRYWAIT P0, [R3+URZ+0xc0], R2 ;  /* 0x0000c002030075a7 */ /* 0x00446400080011ff */
[----:B-1----:R-:W-:Y:S05]  /*60c0*/  @!P0 NANOSLEEP.SYNCS 0x989680 ;  /* 0x009896800000895d */ /* 0x002fea0003900000 */
[----:B------:R-:W1:Y:S02]  /*60d0*/  @!P0 SYNCS.PHASECHK.TRANS64 P0, [R3+URZ+0xc0], R2 ;  /* 0x0000c002030085a7 */ /* 0x000e6400080010ff */
[----:B-1----:R-:W-:Y:S05]  /*60e0*/  @!P0 BRA `(.L_x_19) ;  /* 0xfffffffc00f08947 */ /* 0x002fea000383ffff */
[----:B------:R-:W-:Y:S05]  /*60f0*/  BRA `(.L_x_94) ;  /* 0xffffffb400187947 */ /* 0x000fea000383ffff */
.L_x_22:
[----:B-1----:R-:W-:-:S07]  /*6100*/  MOV R2, UR33 ;  /* 0x0000002100027c02 */ /* 0x002fce0008000f00 */
.L_x_95:
[----:B-1----:R1:W2:Y:S02]  /*6110*/  SYNCS.PHASECHK.TRANS64.TRYWAIT P0, [R2+URZ+0x18], R5 ;  /* 0x00001805020075a7 */ /* 0x0022a400080011ff */
[----:B--2---:R-:W-:Y:S05]  /*6120*/  @!P0 NANOSLEEP.SYNCS 0x989680 ;  /* 0x009896800000895d */ /* 0x004fea0003900000 */
[----:B------:R-:W2:Y:S02]  /*6130*/  @!P0 SYNCS.PHASECHK.TRANS64 P0, [R2+URZ+0x18], R5 ;  /* 0x00001805020085a7 */ /* 0x000ea400080010ff */
[----:B--2---:R-:W-:Y:S05]  /*6140*/  @!P0 BRA `(.L_x_95) ;  /* 0xfffffffc00f08947 */ /* 0x004fea000383ffff */
[----:B------:R-:W-:Y:S05]  /*6150*/  BRA `(.L_x_21) ;  /* 0xffffffb400687947 */ /* 0x000fea000383ffff */
.L_x_28:
[----:B-1----:R-:W-:-:S07]  /*6160*/  MOV R2, UR17 ;  /* 0x0000001100027c02 */ /* 0x002fce0008000f00 */
.L_x_96:
[----:B-1----:R1:W2:Y:S02]  /*6170*/  SYNCS.PHASECHK.TRANS64.TRYWAIT P0, [R2+URZ+0x18], R5 ;  /* 0x00001805020075a7 */ /* 0x0022a400080011ff */
[----:B--2---:R-:W-:Y:S05]  /*6180*/  @!P0 NANOSLEEP.SYNCS 0x989680 ;  /* 0x009896800000895d */ /* 0x004fea0003900000 */
[----:B------:R-:W2:Y:S02]  /*6190*/  @!P0 SYNCS.PHASECHK.TRANS64 P0, [R2+URZ+0x18], R5 ;  /* 0x00001805020085a7 */ /* 0x000ea400080010ff */
[----:B--2---:R-:W-:Y:S05]  /*61a0*/  @!P0 BRA `(.L_x_96) ;  /* 0xfffffffc00f08947 */ /* 0x004fea000383ffff */
[----:B------:R-:W-:Y:S05]  /*61b0*/  BRA `(.L_x_27) ;  /* 0xffffffb8000c7947 */ /* 0x000fea000383ffff */
.L_x_32:
[----:B-1----:R1:W2:Y:S02]  /*61c0*/  SYNCS.PHASECHK.TRANS64.TRYWAIT P0, [R2+URZ+0x50], R3 ;  /* 0x00005003020075a7 */ /* 0x0022a400080011ff */
[----:B--2---:R-:W-:Y:S05]  /*61d0*/  @!P0 NANOSLEEP.SYNCS 0x989680 ;  /* 0x009896800000895d */ /* 0x004fea0003900000 */
[----:B------:R-:W2:Y:S02]  /*61e0*/  @!P0 SYNCS.PHASECHK.TRANS64 P0, [R2+URZ+0x50], R3 ;  /* 0x00005003020085a7 */ /* 0x000ea400080010ff */
[----:B--2---:R-:W-:Y:S05]  /*61f0*/  @!P0 BRA `(.L_x_32) ;  /* 0xfffffffc00f08947 */ /* 0x004fea000383ffff */
[----:B------:R-:W-:Y:S05]  /*6200*/  BRA `(.L_x_97) ;  /* 0xffffffb800987947 */ /* 0x000fea000383ffff */
.L_x_36:
[----:B----4-:R-:W-:-:S07]  /*6210*/  MOV R0, UR5 ;  /* 0x0000000500007c02 */ /* 0x010fce0008000f00 */
.L_x_98:
[----:B-1----:R1:W2:Y:S02]  /*6220*/  SYNCS.PHASECHK.TRANS64.TRYWAIT P0, [R0+URZ], R3 ;  /* 0x00000003000075a7 */ /* 0x0022a400080011ff */
[----:B--2---:R-:W-:Y:S05]  /*6230*/  @!P0 NANOSLEEP.SYNCS 0x989680 ;  /* 0x009896800000895d */ /* 0x004fea0003900000 */
[----:B------:R-:W2:Y:S02]  /*6240*/  @!P0 SYNCS.PHASECHK.TRANS64 P0, [R0+URZ], R3 ;  /* 0x00000003000085a7 */ /* 0x000ea400080010ff */
[----:B--2---:R-:W-:Y:S05]  /*6250*/  @!P0 BRA `(.L_x_98) ;  /* 0xfffffffc00f08947 */ /* 0x004fea000383ffff */
[----:B------:R-:W-:Y:S05]  /*6260*/  BRA `(.L_x_99) ;  /* 0xffffffc000087947 */ /* 0x000fea000383ffff */
.L_x_37:
[----:B----4-:R-:W-:-:S07]  /*6270*/  MOV R0, UR5 ;  /* 0x0000000500007c02 */ /* 0x010fce0008000f00 */
.L_x_100:
[----:B-1----:R1:W2:Y:S02]  /*6280*/  SYNCS.PHASECHK.TRANS64.TRYWAIT P0, [R0+URZ], R3 ;  /* 0x00000003000075a7 */ /* 0x0022a400080011ff */
[----:B--2---:R-:W-:Y:S05]  /*6290*/  @!P0 NANOSLEEP.SYNCS 0x989680 ;  /* 0x009896800000895d */ /* 0x004fea0003900000 */
[----:B------:R-:W2:Y:S02]  /*62a0*/  @!P0 SYNCS.PHASECHK.TRANS64 P0, [R0+URZ], R3 ;  /* 0x00000003000085a7 */ /* 0x000ea400080010ff */
[----:B--2---:R-:W-:Y:S05]  /*62b0*/  @!P0 BRA `(.L_x_100) ;  /* 0xfffffffc00f08947 */ /* 0x004fea000383ffff */
[----:B------:R-:W-:Y:S05]  /*62c0*/  BRA `(.L_x_101) ;  /* 0xffffffc000147947 */ /* 0x000fea000383ffff */
.L_x_40:
[----:B-1----:R1:W2:Y:S02]  /*62d0*/  SYNCS.PHASECHK.TRANS64.TRYWAIT P0, [R0+URZ+0xb0], R5 ;  /* 0x0000b005000075a7 */ /* 0x0022a400080011ff */
[----:B--2---:R-:W-:Y:S05]  /*62e0*/  @!P0 NANOSLEEP.SYNCS 0x989680 ;  /* 0x009896800000895d */ /* 0x004fea0003900000 */
[----:B------:R-:W2:Y:S02]  /*62f0*/  @!P0 SYNCS.PHASECHK.TRANS64 P0, [R0+URZ+0xb0], R5 ;  /* 0x0000b005000085a7 */ /* 0x000ea400080010ff */
[----:B--2---:R-:W-:Y:S05]  /*6300*/  @!P0 BRA `(.L_x_40) ;  /* 0xfffffffc00f08947 */ /* 0x004fea000383ffff */
[----:B------:R-:W-:Y:S05]  /*6310*/  BRA `(.L_x_102) ;  /* 0xffffffc000707947 */ /* 0x000fea000383ffff */
.L_x_41:
[----:B------:R-:W-:-:S07]  /*6320*/  MOV R0, UR5 ;  /* 0x0000000500007c02 */ /* 0x000fce0008000f00 */
.L_x_103:
[----:B-1----:R1:W2:Y:S02]  /*6330*/  SYNCS.PHASECHK.TRANS64.TRYWAIT P0, [R0+URZ+0x60], R5 ;  /* 0x00006005000075a7 */ /* 0x0022a400080011ff */
[----:B--2---:R-:W-:Y:S05]  /*6340*/  @!P0 NANOSLEEP.SYNCS 0x989680 ;  /* 0x009896800000895d */ /* 0x004fea0003900000 */
[----:B------:R-:W2:Y:S02]  /*6350*/  @!P0 SYNCS.PHASECHK.TRANS64 P0, [R0+URZ+0x60], R5 ;  /* 0x00006005000085a7 */ /* 0x000ea400080010ff */
[----:B--2---:R-:W-:Y:S05]  /*6360*/  @!P0 BRA `(.L_x_103) ;  /* 0xfffffffc00f08947 */ /* 0x004fea000383ffff */
[----:B------:R-:W-:Y:S05]  /*6370*/  BRA `(.L_x_104) ;  /* 0xffffffc000807947 */ /* 0x000fea000383ffff */
.L_x_42:
[----:B-1----:R1:W2:Y:S02]  /*6380*/  SYNCS.PHASECHK.TRANS64.TRYWAIT P1, [R0+URZ+0x50], R5 ;  /* 0x00005005000075a7 */ /* 0x0022a400080211ff */
[----:B--2---:R-:W-:Y:S05]  /*6390*/  @!P1 NANOSLEEP.SYNCS 0x989680 ;  /* 0x009896800000995d */ /* 0x004fea0003900000 */
[----:B------:R-:W2:Y:S02]  /*63a0*/  @!P1 SYNCS.PHASECHK.TRANS64 P1, [R0+URZ+0x50], R5 ;  /* 0x00005005000095a7 */ /* 0x000ea400080210ff */
[----:B--2---:R-:W-:Y:S05]  /*63b0*/  @!P1 BRA `(.L_x_42) ;  /* 0xfffffffc00f09947 */ /* 0x004fea000383ffff */
[----:B------:R-:W-:Y:S05]  /*63c0*/  BRA `(.L_x_105) ;  /* 0xffffffc000b07947 */ /* 0x000fea000383ffff */
.L_x_45:
[----:B------:R-:W-:-:S07]  /*63d0*/  MOV R0, UR5 ;  /* 0x0000000500007c02 */ /* 0x000fce0008000f00 */
.L_x_106:
[----:B-1----:R1:W2:Y:S02]  /*63e0*/  SYNCS.PHASECHK.TRANS64.TRYWAIT P0, [R0+URZ+0x60], R3 ;  /* 0x00006003000075a7 */ /* 0x0022a400080011ff */
[----:B--2---:R-:W-:Y:S05]  /*63f0*/  @!P0 NANOSLEEP.SYNCS 0x989680 ;  /* 0x009896800000895d */ /* 0x004fea0003900000 */
[----:B------:R-:W2:Y:S02]  /*6400*/  @!P0 SYNCS.PHASECHK.TRANS64 P0, [R0+URZ+0x60], R3 ;  /* 0x00006003000085a7 */ /* 0x000ea400080010ff */
[----:B--2---:R-:W-:Y:S05]  /*6410*/  @!P0 BRA `(.L_x_106) ;  /* 0xfffffffc00f08947 */ /* 0x004fea000383ffff */
[----:B------:R-:W-:Y:S05]  /*6420*/  BRA `(.L_x_44) ;  /* 0xffffffc400047947 */ /* 0x000fea000383ffff */
.L_x_52:
[----:B-1----:R1:W2:Y:S02]  /*6430*/  SYNCS.PHASECHK.TRANS64.TRYWAIT P1, [R0+URZ+0x50], R5 ;  /* 0x00005005000075a7 */ /* 0x0022a400080211ff */
[----:B--2---:R-:W-:Y:S05]  /*6440*/  @!P1 NANOSLEEP.SYNCS 0x989680 ;  /* 0x009896800000995d */ /* 0x004fea0003900000 */
[----:B------:R-:W2:Y:S02]  /*6450*/  @!P1 SYNCS.PHASECHK.TRANS64 P1, [R0+URZ+0x50], R5 ;  /* 0x00005005000095a7 */ /* 0x000ea400080210ff */
[----:B--2---:R-:W-:Y:S05]  /*6460*/  @!P1 BRA `(.L_x_52) ;  /* 0xfffffffc00f09947 */ /* 0x004fea000383ffff */
[----:B------:R-:W-:Y:S05]  /*6470*/  BRA `(.L_x_107) ;  /* 0xffffffc800747947 */ /* 0x000fea000383ffff */
.L_x_53:
[----:B------:R-:W-:-:S07]  /*6480*/  MOV R3, UR7 ;  /* 0x0000000700037c02 */ /* 0x000fce0008000f00 */
.L_x_108:
[----:B-1----:R1:W2:Y:S02]  /*6490*/  SYNCS.PHASECHK.TRANS64.TRYWAIT P0, [R3+URZ+0x90], R0 ;  /* 0x00009000030075a7 */ /* 0x0022a400080011ff */
[----:B--2---:R-:W-:Y:S05]  /*64a0*/  @!P0 NANOSLEEP.SYNCS 0x989680 ;  /* 0x009896800000895d */ /* 0x004fea0003900000 */
[----:B------:R-:W2:Y:S02]  /*64b0*/  @!P0 SYNCS.PHASECHK.TRANS64 P0, [R3+URZ+0x90], R0 ;  /* 0x00009000030085a7 */ /* 0x000ea400080010ff */
[----:B--2---:R-:W-:Y:S05]  /*64c0*/  @!P0 BRA `(.L_x_108) ;  /* 0xfffffffc00f08947 */ /* 0x004fea000383ffff */
[----:B------:R-:W-:Y:S05]  /*64d0*/  BRA `(.L_x_109) ;  /* 0xffffffc800c47947 */ /* 0x000fea000383ffff */
.L_x_56:
[----:B------:R-:W-:Y:S07]  /*64e0*/  MOV R0, UR6 ;  /* 0x0000000600007c02 */ /* 0x000fee0008000f00 */
.L_x_110:
[----:B-1----:R1:W2:Y:S02]  /*64f0*/  SYNCS.PHASECHK.TRANS64.TRYWAIT P0, [R0+URZ], R3 ;  /* 0x00000003000075a7 */ /* 0x0022a400080011ff */
[----:B--2---:R-:W-:Y:S05]  /*6500*/  @!P0 NANOSLEEP.SYNCS 0x989680 ;  /* 0x009896800000895d */ /* 0x004fea0003900000 */
[----:B------:R-:W2:Y:S02]  /*6510*/  @!P0 SYNCS.PHASECHK.TRANS64 P0, [R0+URZ], R3 ;  /* 0x00000003000085a7 */ /* 0x000ea400080010ff */
[----:B--2---:R-:W-:Y:S05]  /*6520*/  @!P0 BRA `(.L_x_110) ;  /* 0xfffffffc00f08947 */ /* 0x004fea000383ffff */
[----:B------:R-:W-:Y:S05]  /*6530*/  BRA `(.L_x_55) ;  /* 0xffffffc800e07947 */ /* 0x000fea000383ffff */
.L_x_59:
[----:B------:R-:W-:-:S07]  /*6540*/  MOV R0, UR6 ;  /* 0x0000000600007c02 */ /* 0x000fce0008000f00 */
.L_x_111:
[----:B--2---:R2:W4:Y:S02]  /*6550*/  SYNCS.PHASECHK.TRANS64.TRYWAIT P0, [R0+URZ], R3 ;  /* 0x00000003000075a7 */ /* 0x00452400080011ff */
[----:B----4-:R-:W-:Y:S05]  /*6560*/  @!P0 NANOSLEEP.SYNCS 0x989680 ;  /* 0x009896800000895d */ /* 0x010fea0003900000 */
[----:B------:R-:W4:Y:S02]  /*6570*/  @!P0 SYNCS.PHASECHK.TRANS64 P0, [R0+URZ], R3 ;  /* 0x00000003000085a7 */ /* 0x000f2400080010ff */
[----:B----4-:R-:W-:Y:S05]  /*6580*/  @!P0 BRA `(.L_x_111) ;  /* 0xfffffffc00f08947 */ /* 0x010fea000383ffff */
[----:B------:R-:W-:Y:S05]  /*6590*/  BRA `(.L_x_112) ;  /* 0xffffffcc00bc7947 */ /* 0x000fea000383ffff */
.L_x_60:
[----:B------:R-:W-:-:S07]  /*65a0*/  MOV R0, UR6 ;  /* 0x0000000600007c02 */ /* 0x000fce0008000f00 */
.L_x_113:
[----:B-1----:R1:W2:Y:S02]  /*65b0*/  SYNCS.PHASECHK.TRANS64.TRYWAIT P0, [R0+URZ], R3 ;  /* 0x00000003000075a7 */ /* 0x0022a400080011ff */
[----:B--2---:R-:W-:Y:S05]  /*65c0*/  @!P0 NANOSLEEP.SYNCS 0x989680 ;  /* 0x009896800000895d */ /* 0x004fea0003900000 */
[----:B------:R-:W2:Y:S02]  /*65d0*/  @!P0 SYNCS.PHASECHK.TRANS64 P0, [R0+URZ], R3 ;  /* 0x00000003000085a7 */ /* 0x000ea400080010ff */
[----:B--2---:R-:W-:Y:S05]  /*65e0*/  @!P0 BRA `(.L_x_113) ;  /* 0xfffffffc00f08947 */ /* 0x004fea000383ffff */
[----:B------:R-:W-:Y:S05]  /*65f0*/  BRA `(.L_x_114) ;  /* 0xffffffcc00c87947 */ /* 0x000fea000383ffff */
.L_x_61:
[----:B------:R-:W-:-:S07]  /*6600*/  MOV R0, UR6 ;  /* 0x0000000600007c02 */ /* 0x000fce0008000f00 */
.L_x_115:
[----:B-1----:R1:W2:Y:S02]  /*6610*/  SYNCS.PHASECHK.TRANS64.TRYWAIT P0, [R0+URZ], R3 ;  /* 0x00000003000075a7 */ /* 0x0022a400080011ff */
[----:B--2---:R-:W-:Y:S05]  /*6620*/  @!P0 NANOSLEEP.SYNCS 0x989680 ;  /* 0x009896800000895d */ /* 0x004fea0003900000 */
[----:B------:R-:W2:Y:S02]  /*6630*/  @!P0 SYNCS.PHASECHK.TRANS64 P0, [R0+URZ], R3 ;  /* 0x00000003000085a7 */ /* 0x000ea400080010ff */
[----:B--2---:R-:W-:Y:S05]  /*6640*/  @!P0 BRA `(.L_x_115) ;  /* 0xfffffffc00f08947 */ /* 0x004fea000383ffff */
[----:B------:R-:W-:Y:S05]  /*6650*/  BRA `(.L_x_116) ;  /* 0xffffffcc00d47947 */ /* 0x000fea000383ffff */
.L_x_62:
[----:B------:R-:W-:-:S07]  /*6660*/  MOV R0, UR7 ;  /* 0x0000000700007c02 */ /* 0x000fce0008000f00 */
.L_x_117:
[----:B-1----:R1:W2:Y:S02]  /*6670*/  SYNCS.PHASECHK.TRANS64.TRYWAIT P0, [R0+URZ], R3 ;  /* 0x00000003000075a7 */ /* 0x0022a400080011ff */
[----:B--2---:R-:W-:Y:S05]  /*6680*/  @!P0 NANOSLEEP.SYNCS 0x989680 ;  /* 0x009896800000895d */ /* 0x004fea0003900000 */
[----:B------:R-:W2:Y:S02]  /*6690*/  @!P0 SYNCS.PHASECHK.TRANS64 P0, [R0+URZ], R3 ;  /* 0x00000003000085a7 */ /* 0x000ea400080010ff */
[----:B--2---:R-:W-:Y:S05]  /*66a0*/  @!P0 BRA `(.L_x_117) ;  /* 0xfffffffc00f08947 */ /* 0x004fea000383ffff */
[----:B------:R-:W-:Y:S05]  /*66b0*/  BRA `(.L_x_118) ;  /* 0xffffffcc00e07947 */ /* 0x000fea000383ffff */
.L_x_67:
[----:B---3--:R3:W1:Y:S02]  /*66c0*/  SYNCS.PHASECHK.TRANS64.TRYWAIT P0, [R0+URZ+0x50], R3 ;  /* 0x00005003000075a7 */ /* 0x00866400080011ff */
[----:B-1----:R-:W-:Y:S05]  /*66d0*/  @!P0 NANOSLEEP.SYNCS 0x989680 ;  /* 0x009896800000895d */ /* 0x002fea0003900000 */
[----:B------:R-:W1:Y:S02]  /*66e0*/  @!P0 SYNCS.PHASECHK.TRANS64 P0, [R0+URZ+0x50], R3 ;  /* 0x00005003000085a7 */ /* 0x000e6400080010ff */
[----:B-1----:R-:W-:Y:S05]  /*66f0*/  @!P0 BRA `(.L_x_67) ;  /* 0xfffffffc00f08947 */ /* 0x002fea000383ffff */
[----:B------:R-:W-:Y:S05]  /*6700*/  BRA `(.L_x_119) ;  /* 0xffffffd000dc7947 */ /* 0x000fea000383ffff */
.L_x_70:
[----:B------:R-:W-:Y:S07]  /*6710*/  MOV R0, UR6 ;  /* 0x0000000600007c02 */ /* 0x000fee0008000f00 */
.L_x_120:
[----:B-1----:R1:W3:Y:S02]  /*6720*/  SYNCS.PHASECHK.TRANS64.TRYWAIT P0, [R0+URZ+0x48], R3 ;  /* 0x00004803000075a7 */ /* 0x0022e400080011ff */
[----:B---3--:R-:W-:Y:S05]  /*6730*/  @!P0 NANOSLEEP.SYNCS 0x989680 ;  /* 0x009896800000895d */ /* 0x008fea0003900000 */
[----:B------:R-:W3:Y:S02]  /*6740*/  @!P0 SYNCS.PHASECHK.TRANS64 P0, [R0+URZ+0x48], R3 ;  /* 0x00004803000085a7 */ /* 0x000ee400080010ff */
[----:B---3--:R-:W-:Y:S05]  /*6750*/  @!P0 BRA `(.L_x_120) ;  /* 0xfffffffc00f08947 */ /* 0x008fea000383ffff */
[----:B------:R-:W-:Y:S05]  /*6760*/  BRA `(.L_x_69) ;  /* 0xffffffd400c87947 */ /* 0x000fea000383ffff */
.L_x_73:
[----:B------:R-:W-:Y:S07]  /*6770*/  MOV R3, UR6 ;  /* 0x0000000600037c02 */ /* 0x000fee0008000f00 */
.L_x_121:
[----:B-1----:R1:W2:Y:S02]  /*6780*/  SYNCS.PHASECHK.TRANS64.TRYWAIT P2, [R3+URZ+0x38], R26 ;  /* 0x0000381a030075a7 */ /* 0x0022a400080411ff */
[----:B--2---:R-:W-:Y:S05]  /*6790*/  @!P2 NANOSLEEP.SYNCS 0x989680 ;  /* 0x009896800000a95d */ /* 0x004fea0003900000 */
[----:B------:R-:W2:Y:S02]  /*67a0*/  @!P2 SYNCS.PHASECHK.TRANS64 P2, [R3+URZ+0x38], R26 ;  /* 0x0000381a0300a5a7 */ /* 0x000ea400080410ff */
[----:B--2---:R-:W-:Y:S05]  /*67b0*/  @!P2 BRA `(.L_x_121) ;  /* 0xfffffffc00f0a947 */ /* 0x004fea000383ffff */
[----:B------:R-:W-:Y:S05]  /*67c0*/  BRA `(.L_x_122) ;  /* 0xffffffd8005c7947 */ /* 0x000fea000383ffff */
.L_x_76:
[----:B--2---:R2:W4:Y:S02]  /*67d0*/  SYNCS.PHASECHK.TRANS64.TRYWAIT P0, [R0+URZ+0x50], R3 ;  /* 0x00005003000075a7 */ /* 0x00452400080011ff */
[----:B----4-:R-:W-:Y:S05]  /*67e0*/  @!P0 NANOSLEEP.SYNCS 0x989680 ;  /* 0x009896800000895d */ /* 0x010fea0003900000 */
[----:B------:R-:W4:Y:S02]  /*67f0*/  @!P0 SYNCS.PHASECHK.TRANS64 P0, [R0+URZ+0x50], R3 ;  /* 0x00005003000085a7 */ /* 0x000f2400080010ff */
[----:B----4-:R-:W-:Y:S05]  /*6800*/  @!P0 BRA `(.L_x_76) ;  /* 0xfffffffc00f08947 */ /* 0x010fea000383ffff */
[----:B------:R-:W-:Y:S05]  /*6810*/  BRA `(.L_x_123) ;  /* 0xffffffdc00b87947 */ /* 0x000fea000383ffff */
.L_x_87:
[----:B-1----:R-:W-:Y:S04]  /*6820*/  MOV R0, UR43 ;  /* 0x0000002b00007c02 */ /* 0x002fe80008000f00 */
[----:B------:R1:W2:Y:S03]  /*6830*/  SYNCS.PHASECHK.TRANS64.TRYWAIT P1, [R0+URZ+0x30], R3 ;  /* 0x00003003000075a7 */ /* 0x0002a600080211ff */
[----:B--2---:R-:W-:Y:S05]  /*6840*/  @!P1 NANOSLEEP.SYNCS 0x989680 ;  /* 0x009896800000995d */ /* 0x004fea0003900000 */
[----:B------:R-:W2:Y:S02]  /*6850*/  @!P1 SYNCS.PHASECHK.TRANS64 P1, [R0+URZ+0x30], R3 ;  /* 0x00003003000095a7 */ /* 0x000ea400080210ff */
[----:B--2---:R-:W-:Y:S05]  /*6860*/  @!P1 BRA `(.L_x_87) ;  /* 0xfffffffc00ec9947 */ /* 0x004fea000383ffff */
[----:B------:R-:W-:Y:S05]  /*6870*/  BRA `(.L_x_86) ;  /* 0xffffffe800ac7947 */ /* 0x000fea000383ffff */
.L_x_89:
[----:B-1----:R1:W4:Y:S02]  /*6880*/  SYNCS.PHASECHK.TRANS64.TRYWAIT P1, [R92+URZ+0x70], R7 ;  /* 0x000070075c0075a7 */ /* 0x00232400080211ff */
[----:B----4-:R-:W-:Y:S05]  /*6890*/  @!P1 NANOSLEEP.SYNCS 0x989680 ;  /* 0x009896800000995d */ /* 0x010fea0003900000 */
[----:B------:R-:W4:Y:S02]  /*68a0*/  @!P1 SYNCS.PHASECHK.TRANS64 P1, [R92+URZ+0x70], R7 ;  /* 0x000070075c0095a7 */ /* 0x000f2400080210ff */
[----:B----4-:R-:W-:Y:S05]  /*68b0*/  @!P1 BRA `(.L_x_89) ;  /* 0xfffffffc00f09947 */ /* 0x010fea000383ffff */
[----:B------:R-:W-:Y:S05]  /*68c0*/  BRA `(.L_x_88) ;  /* 0xffffffe800e87947 */ /* 0x000fea000383ffff */
        .weak           $__internal_0_$__cuda_sm10x_tcgen05_guardrail_trap_col_being_dealloced_not_returned_by_alloc
        .type           $__internal_0_$__cuda_sm10x_tcgen05_guardrail_trap_col_being_dealloced_not_returned_by_alloc,@function
        .size           $__internal_0_$__cuda_sm10x_tcgen05_guardrail_trap_col_being_dealloced_not_returned_by_alloc,($__internal_1_$__cuda_sm10x_tcgen05_guardrail_trap_phase_invalid_during_alloc - $__internal_0_$__cuda_sm10x_tcgen05_guardrail_trap_col_being_dealloced_not_returned_by_alloc)
$__internal_0_$__cuda_sm10x_tcgen05_guardrail_trap_col_being_dealloced_not_returned_by_alloc:
[----:B------:R-:W-:Y:S05]  /*68d0*/  BPT.TRAP 0x1 ;  /* 0x000000040000795c */ /* 0x000fea0000300000 */
[----:B------:R-:W-:-:S04]  /*68e0*/  HFMA2 R3, -RZ, RZ, 0, 0 ;  /* 0x00000000ff037431 */ /* 0x000fc800000001ff */
[----:B------:R-:W-:Y:S05]  /*68f0*/  RET.REL.NODEC R2 `(_ZN7cutlass13device_kernelINS_4gemm6kernel13GemmUniversalIN4cute5tupleIJiiiiEEENS1_10collective13CollectiveMmaINS1_35MainloopSm100TmaUmmaWarpSpecializedILi3ELi2ELi4ENS5_IJNS4_1CILi1EEESB_SB_EEEEENS5_IJNSA_ILi64EEESE_NSA_ILi128EEEEEENS_12float_e4m3_tENS5_IJlSB_lEEESH_SI_NS4_8TiledMMAINS4_8MMA_AtomIJNS4_10MMA_TraitsINS4_19SM100_MMA_F8F6F4_SSEJSH_SH_fSE_SE_NS4_17integral_constantINS4_4UMMA5MajorELSP_0EEESQ_NSN_INSO_7ScaleInELSR_0EEESS_EEEEEENS4_6LayoutISC_NS5_IJNSA_ILi0EEESW_SW_EEEEENS5_IJNS4_10UnderscoreESZ_SZ_EEEEENS4_13SM90_TMA_LOADENS4_14ComposedLayoutINS4_7SwizzleILi3ELi4ELi3EEENS4_18smem_ptr_flag_bitsILi8EEENSV_INS5_IJNSA_ILi8EEESF_EEENS5_IJSF_SB_EEEEEEEvNS4_8identityES12_S1C_vS1D_EENS_8epilogue10collective18CollectiveEpilogueINS1F_23Sm100TmaWarpSpecializedILi1ELi1ELi32ELb0ELb0EEEJSG_NS5_IJNSV_ISE_SB_EES1K_EEESH_SI_SH_SI_NS1F_6fusion15FusionCallbacksIS1J_NS1M_17LinearCombinationISH_fSH_fLNS_15FloatRoundStyleE2EEESG_S1L_JEEENS4_5SM1004TMEM4LOAD26SM100_TMEM_LOAD_16dp32b32xES12_NS13_INS14_ILi2ELi4ELi3EEES17_NSV_INS5_IJS18_SE_EEENS5_IJSE_SB_EEEEEEENS4_39AutoVectorizingCopyWithAssumedAlignmentILi128EEENS4_14SM90_TMA_STOREES20_S22_S22_EEEvvEEEEvNT_6ParamsE) ;  /* 0xffffff9402c07950 */ /* 0x000fea0003c3ffff */
        .weak           $__internal_1_$__cuda_sm10x_tcgen05_guardrail_trap_phase_invalid_during_alloc
        .type           $__internal_1_$__cuda_sm10x_tcgen05_guardrail_trap_phase_invalid_during_alloc,@function
        .size           $__internal_1_$__cuda_sm10x_tcgen05_guardrail_trap_phase_invalid_during_alloc,($__internal_2_$__cuda_sm10x_tcgen05_guardrail_trap_unallocated_columns_being_dealloced - $__internal_1_$__cuda_sm10x_tcgen05_guardrail_trap_phase_invalid_during_alloc)
$__internal_1_$__cuda_sm10x_tcgen05_guardrail_trap_phase_invalid_during_alloc:
[----:B------:R-:W-:Y:S05]  /*6900*/  BPT.TRAP 0x1 ;  /* 0x000000040000795c */ /* 0x000fea0000300000 */
[----:B------:R-:W-:-:S04]  /*6910*/  MOV R3, 0x0 ;  /* 0x0000000000037802 */ /* 0x000fc80000000f00 */
[----:B------:R-:W-:Y:S05]  /*6920*/  RET.REL.NODEC R2 `(_ZN7cutlass13device_kernelINS_4gemm6kernel13GemmUniversalIN4cute5tupleIJiiiiEEENS1_10collective13CollectiveMmaINS1_35MainloopSm100TmaUmmaWarpSpecializedILi3ELi2ELi4ENS5_IJNS4_1CILi1EEESB_SB_EEEEENS5_IJNSA_ILi64EEESE_NSA_ILi128EEEEEENS_12float_e4m3_tENS5_IJlSB_lEEESH_SI_NS4_8TiledMMAINS4_8MMA_AtomIJNS4_10MMA_TraitsINS4_19SM100_MMA_F8F6F4_SSEJSH_SH_fSE_SE_NS4_17integral_constantINS4_4UMMA5MajorELSP_0EEESQ_NSN_INSO_7ScaleInELSR_0EEESS_EEEEEENS4_6LayoutISC_NS5_IJNSA_ILi0EEESW_SW_EEEEENS5_IJNS4_10UnderscoreESZ_SZ_EEEEENS4_13SM90_TMA_LOADENS4_14ComposedLayoutINS4_7SwizzleILi3ELi4ELi3EEENS4_18smem_ptr_flag_bitsILi8EEENSV_INS5_IJNSA_ILi8EEESF_EEENS5_IJSF_SB_EEEEEEEvNS4_8identityES12_S1C_vS1D_EENS_8epilogue10collective18CollectiveEpilogueINS1F_23Sm100TmaWarpSpecializedILi1ELi1ELi32ELb0ELb0EEEJSG_NS5_IJNSV_ISE_SB_EES1K_EEESH_SI_SH_SI_NS1F_6fusion15FusionCallbacksIS1J_NS1M_17LinearCombinationISH_fSH_fLNS_15FloatRoundStyleE2EEESG_S1L_JEEENS4_5SM1004TMEM4LOAD26SM100_TMEM_LOAD_16dp32b32xES12_NS13_INS14_ILi2ELi4ELi3EEES17_NSV_INS5_IJS18_SE_EEENS5_IJSE_SB_EEEEEEENS4_39AutoVectorizingCopyWithAssumedAlignmentILi128EEENS4_14SM90_TMA_STOREES20_S22_S22_EEEvvEEEEvNT_6ParamsE) ;  /* 0xffffff9402b47950 */ /* 0x000fea0003c3ffff */
        .weak           $__internal_2_$__cuda_sm10x_tcgen05_guardrail_trap_unallocated_columns_being_dealloced
        .type           $__internal_2_$__cuda_sm10x_tcgen05_guardrail_trap_unallocated_columns_being_dealloced,@function
        .size           $__internal_2_$__cuda_sm10x_tcgen05_guardrail_trap_unallocated_columns_being_dealloced,(.L_x_125 - $__internal_2_$__cuda_sm10x_tcgen05_guardrail_trap_unallocated_columns_being_dealloced)
$__internal_2_$__cuda_sm10x_tcgen05_guardrail_trap_unallocated_columns_being_dealloced:
[----:B------:R-:W-:Y:S05]  /*6930*/  BPT.TRAP 0x1 ;  /* 0x000000040000795c */ /* 0x000fea0000300000 */
[----:B------:R-:W-:-:S04]  /*6940*/  HFMA2 R3, -RZ, RZ, 0, 0 ;  /* 0x00000000ff037431 */ /* 0x000fc800000001ff */
[----:B------:R-:W-:Y:S05]  /*6950*/  RET.REL.NODEC R2 `(_ZN7cutlass13device_kernelINS_4gemm6kernel13GemmUniversalIN4cute5tupleIJiiiiEEENS1_10collective13CollectiveMmaINS1_35MainloopSm100TmaUmmaWarpSpecializedILi3ELi2ELi4ENS5_IJNS4_1CILi1EEESB_SB_EEEEENS5_IJNSA_ILi64EEESE_NSA_ILi128EEEEEENS_12float_e4m3_tENS5_IJlSB_lEEESH_SI_NS4_8TiledMMAINS4_8MMA_AtomIJNS4_10MMA_TraitsINS4_19SM100_MMA_F8F6F4_SSEJSH_SH_fSE_SE_NS4_17integral_constantINS4_4UMMA5MajorELSP_0EEESQ_NSN_INSO_7ScaleInELSR_0EEESS_EEEEEENS4_6LayoutISC_NS5_IJNSA_ILi0EEESW_SW_EEEEENS5_IJNS4_10UnderscoreESZ_SZ_EEEEENS4_13SM90_TMA_LOADENS4_14ComposedLayoutINS4_7SwizzleILi3ELi4ELi3EEENS4_18smem_ptr_flag_bitsILi8EEENSV_INS5_IJNSA_ILi8EEESF_EEENS5_IJSF_SB_EEEEEEEvNS4_8identityES12_S1C_vS1D_EENS_8epilogue10collective18CollectiveEpilogueINS1F_23Sm100TmaWarpSpecializedILi1ELi1ELi32ELb0ELb0EEEJSG_NS5_IJNSV_ISE_SB_EES1K_EEESH_SI_SH_SI_NS1F_6fusion15FusionCallbacksIS1J_NS1M_17LinearCombinationISH_fSH_fLNS_15FloatRoundStyleE2EEESG_S1L_JEEENS4_5SM1004TMEM4LOAD26SM100_TMEM_LOAD_16dp32b32xES12_NS13_INS14_ILi2ELi4ELi3EEES17_NSV_INS5_IJS18_SE_EEENS5_IJSE_SB_EEEEEEENS4_39AutoVectorizingCopyWithAssumedAlignmentILi128EEENS4_14SM90_TMA_STOREES20_S22_S22_EEEvvEEEEvNT_6ParamsE) ;  /* 0xffffff9402a87950 */ /* 0x000fea0003c3ffff */
.L_x_124:
[----:B------:R-:W-:-:S00]  /*6960*/  BRA `(.L_x_124) ;  /* 0xfffffffc00fc7947 */ /* 0x000fc0000383ffff */
[----:B------:R-:W-:-:S00]  /*6970*/  NOP ;  /* 0x0000000000007918 */ /* 0x000fc00000000000 */
        /* <DEDUP_REMOVED lines=8> */
.L_x_125:


//--------------------- .nv.global.init           --------------------------
	.section	.nv.global.init,"aw",@progbits
.nv.global.init:
	.type		$str$27,@object
	.size		$str$27,($str$28 - $str$27)
$str$27:
        /*0000*/ 	.byte	0x28, 0x61, 0x64, 0x64, 0x72, 0x65, 0x73, 0x73, 0x20, 0x26, 0x20, 0x6d, 0x61, 0x73, 0x6b, 0x29
        /*0010*/ 	.byte	0x20, 0x3d, 0x3d, 0x20, 0x30, 0x00
	.type		$str$28,@object
	.size		$str$28,($str$26 - $str$28)
$str$28:
        /*0016*/ 	.byte	0x2f, 0x74, 0x6d, 0x70, 0x2f, 0x63, 0x75, 0x74, 0x6c, 0x61, 0x73, 0x73, 0x5f, 0x73, 0x77, 0x65
        /*0026*/ 	.byte	0x65, 0x70, 0x5f, 0x73, 0x72, 0x63, 0x2f, 0x69, 0x6e, 0x63, 0x6c, 0x75, 0x64, 0x65, 0x2f, 0x63
        /*0036*/ 	.byte	0x75, 0x74, 0x65, 0x2f, 0x70, 0x6f, 0x69, 0x6e, 0x74, 0x65, 0x72, 0x5f, 0x66, 0x6c, 0x61, 0x67
        /*0046*/ 	.byte	0x67, 0x65, 0x64, 0x2e, 0x68, 0x70, 0x70, 0x00
	.type		$str$26,@object
	.size		$str$26,($str$25 - $str$26)
$str$26:
        /*004e*/ 	.byte	0x2f, 0x74, 0x6d, 0x70, 0x2f, 0x63, 0x75, 0x74, 0x6c, 0x61, 0x73, 0x73, 0x5f, 0x73, 0x77, 0x65
        /*005e*/ 	.byte	0x65, 0x70, 0x5f, 0x73, 0x72, 0x63, 0x2f, 0x69, 0x6e, 0x63, 0x6c, 0x75, 0x64, 0x65, 0x2f, 0x63
        /*006e*/ 	.byte	0x75, 0x74, 0x65, 0x2f, 0x61, 0x74, 0x6f, 0x6d, 0x2f, 0x63, 0x6f, 0x70, 0x79, 0x5f, 0x74, 0x72
        /*007e*/ 	.byte	0x61, 0x69, 0x74, 0x73, 0x5f, 0x73, 0x6d, 0x31, 0x30, 0x30, 0x2e, 0x68, 0x70, 0x70, 0x00
	.type		$str$25,@object
	.size		$str$25,(__unnamed_1 - $str$25)
$str$25:
        /*008d*/ 	.byte	0x28, 0x28, 0x75, 0x69, 0x6e, 0x74, 0x33, 0x32, 0x5f, 0x74, 0x28, 0x74, 0x68, 0x72, 0x65, 0x61
        /*009d*/ 	.byte	0x64, 0x49, 0x64, 0x78, 0x2e, 0x78, 0x29, 0x20, 0x2f, 0x20, 0x33, 0x32, 0x29, 0x20, 0x25, 0x20
        /*00ad*/ 	.byte	0x34, 0x29, 0x20, 0x3d, 0x3d, 0x20, 0x28, 0x28, 0x28, 0x74, 0x6d, 0x65, 0x6d, 0x5f, 0x61, 0x64
        /*00bd*/ 	.byte	0x64, 0x72, 0x20, 0x3e, 0x3e, 0x20, 0x31, 0x36, 0x29, 0x20, 0x2f, 0x20, 0x33, 0x32, 0x29, 0x20
        /*00cd*/ 	.byte	0x25, 0x20, 0x34, 0x29, 0x00
	.type		__unnamed_1,@object
	.size		__unnamed_1,(__unnamed_2 - __unnamed_1)
__unnamed_1:
        /*00d2*/ 	.byte	0x61, 0x75, 0x74, 0x6f, 0x20, 0x63, 0x75, 0x74, 0x65, 0x3a, 0x3a, 0x61, 0x73, 0x5f, 0x70, 0x6f
        /* <DEDUP_REMOVED lines=24> */
        /*0262*/ 	.byte	0x3c, 0x34, 0x30, 0x39, 0x36, 0x3e, 0x3e, 0x3e, 0x3e, 0x5d, 0x00
	.type		__unnamed_2,@object
	.size		__unnamed_2,(.L_2 - __unnamed_2)
__unnamed_2:
        /* <DEDUP_REMOVED lines=40> */
        /*04ed*/ 	.byte	0x74, 0x65, 0x3a, 0x3a, 0x43, 0x3c, 0x30, 0x3e, 0x3e, 0x3e, 0x3e, 0x5d, 0x00
.L_2:


//--------------------- .nv.shared._ZN7cutlass13device_kernelINS_4gemm6kernel13GemmUniversalIN4cute5tupleIJiiiiEEENS1_10collective13CollectiveMmaINS1_35MainloopSm100TmaUmmaWarpSpecializedILi3ELi2ELi4ENS5_IJNS4_1CILi1EEESB_SB_EEEEENS5_IJNSA_ILi64EEESE_NSA_ILi128EEEEEENS_12float_e4m3_tENS5_IJlSB_lEEESH_SI_NS4_8TiledMMAINS4_8MMA_AtomIJNS4_10MMA_TraitsINS4_19SM100_MMA_F8F6F4_SSEJSH_SH_fSE_SE_NS4_17integral_constantINS4_4UMMA5MajorELSP_0EEESQ_NSN_INSO_7ScaleInELSR_0EEESS_EEEEEENS4_6LayoutISC_NS5_IJNSA_ILi0EEESW_SW_EEEEENS5_IJNS4_10UnderscoreESZ_SZ_EEEEENS4_13SM90_TMA_LOADENS4_14ComposedLayoutINS4_7SwizzleILi3ELi4ELi3EEENS4_18smem_ptr_flag_bitsILi8EEENSV_INS5_IJNSA_ILi8EEESF_EEENS5_IJSF_SB_EEEEEEEvNS4_8identityES12_S1C_vS1D_EENS_8epilogue10collective18CollectiveEpilogueINS1F_23Sm100TmaWarpSpecializedILi1ELi1ELi32ELb0ELb0EEEJSG_NS5_IJNSV_ISE_SB_EES1K_EEESH_SI_SH_SI_NS1F_6fusion15FusionCallbacksIS1J_NS1M_17LinearCombinationISH_fSH_fLNS_15FloatRoundStyleE2EEESG_S1L_JEEENS4_5SM1004TMEM4LOAD26SM100_TMEM_LOAD_16dp32b32xES12_NS13_INS14_ILi2ELi4ELi3EEES17_NSV_INS5_IJS18_SE_EEENS5_IJSE_SB_EEEEEEENS4_39AutoVectorizingCopyWithAssumedAlignmentILi128EEENS4_14SM90_TMA_STOREES20_S22_S22_EEEvvEEEEvNT_6ParamsE --------------------------
	.section	.nv.shared._ZN7cutlass13device_kernelINS_4gemm6kernel13GemmUniversalIN4cute5tupleIJiiiiEEENS1_10collective13CollectiveMmaINS1_35MainloopSm100TmaUmmaWarpSpecializedILi3ELi2ELi4ENS5_IJNS4_1CILi1EEESB_SB_EEEEENS5_IJNSA_ILi64EEESE_NSA_ILi128EEEEEENS_12float_e4m3_tENS5_IJlSB_lEEESH_SI_NS4_8TiledMMAINS4_8MMA_AtomIJNS4_10MMA_TraitsINS4_19SM100_MMA_F8F6F4_SSEJSH_SH_fSE_SE_NS4_17integral_constantINS4_4UMMA5MajorELSP_0EEESQ_NSN_INSO_7ScaleInELSR_0EEESS_EEEEEENS4_6LayoutISC_NS5_IJNSA_ILi0EEESW_SW_EEEEENS5_IJNS4_10UnderscoreESZ_SZ_EEEEENS4_13SM90_TMA_LOADENS4_14ComposedLayoutINS4_7SwizzleILi3ELi4ELi3EEENS4_18smem_ptr_flag_bitsILi8EEENSV_INS5_IJNSA_ILi8EEESF_EEENS5_IJSF_SB_EEEEEEEvNS4_8identityES12_S1C_vS1D_EENS_8epilogue10collective18CollectiveEpilogueINS1F_23Sm100TmaWarpSpecializedILi1ELi1ELi32ELb0ELb0EEEJSG_NS5_IJNSV_ISE_SB_EES1K_EEESH_SI_SH_SI_NS1F_6fusion15FusionCallbacksIS1J_NS1M_17LinearCombinationISH_fSH_fLNS_15FloatRoundStyleE2EEESG_S1L_JEEENS4_5SM1004TMEM4LOAD26SM100_TMEM_LOAD_16dp32b32xES12_NS13_INS14_ILi2ELi4ELi3EEES17_NSV_INS5_IJS18_SE_EEENS5_IJSE_SB_EEEEEEENS4_39AutoVectorizingCopyWithAssumedAlignmentILi128EEENS4_14SM90_TMA_STOREES20_S22_S22_EEEvvEEEEvNT_6ParamsE,"aw",@nobits
	.sectionflags	@""
	.align	16
	.zero		1024


//--------------------- .nv.shared.reserved.0     --------------------------
	.section	.nv.shared.reserved.0,"aw",@nobits
	.weak		__nv_reservedSMEM_offset_0_alias
	.size		__nv_reservedSMEM_offset_0_alias, 0, 64
	.other		__nv_reservedSMEM_offset_0_alias,@"STO_CUDA_RESERVED_SHARED STV_DEFAULT"
__nv_reservedSMEM_offset_0_alias:
	.zero		0
.nv.shared.reserved.0:
	.zero		64
	.weak		__nv_reservedSMEM_tcgen05_partition
	.type		__nv_reservedSMEM_tcgen05_partition,@object
	.size		__nv_reservedSMEM_tcgen05_partition,(.L_0 - __nv_reservedSMEM_tcgen05_partition)
__nv_reservedSMEM_tcgen05_partition:
	.zero		32
.L_0:


//--------------------- .nv.global                --------------------------
	.section	.nv.global,"aw",@nobits
.nv.global:
	.type		_ZN39_INTERNAL_eea2edbb_4_k_cu_a19eb32a_77464cute1_E,@object
	.size		_ZN39_INTERNAL_eea2edbb_4_k_cu_a19eb32a_77464cute1_E,(_ZN39_INTERNAL_eea2edbb_4_k_cu_a19eb32a_77464cuda3std3__45__cpo6cbeginE - _ZN39_INTERNAL_eea2edbb_4_k_cu_a19eb32a_77464cute1_E)
_ZN39_INTERNAL_eea2edbb_4_k_cu_a19eb32a_77464cute1_E:
	.zero		1
	.type		_ZN39_INTERNAL_eea2edbb_4_k_cu_a19eb32a_77464cuda3std3__45__cpo6cbeginE,@object
	.size		_ZN39_INTERNAL_eea2edbb_4_k_cu_a19eb32a_77464cuda3std3__45__cpo6cbeginE,(_ZN39_INTERNAL_eea2edbb_4_k_cu_a19eb32a_77464cuda3std3__48in_placeE - _ZN39_INTERNAL_eea2edbb_4_k_cu_a19eb32a_77464cuda3std3__45__cpo6cbeginE)
_ZN39_INTERNAL_eea2edbb_4_k_cu_a19eb32a_77464cuda3std3__45__cpo6cbeginE:
	.zero		1
	.type		_ZN39_INTERNAL_eea2edbb_4_k_cu_a19eb32a_77464cuda3std3__48in_placeE,@object
	.size		_ZN39_INTERNAL_eea2edbb_4_k_cu_a19eb32a_77464cuda3std3__48in_placeE,(_ZN39_INTERNAL_eea2edbb_4_k_cu_a19eb32a_77464cuda3std6ranges3__45__cpo9iter_moveE - _ZN39_INTERNAL_eea2edbb_4_k_cu_a19eb32a_77464cuda3std3__48in_placeE)
_ZN39_INTERNAL_eea2edbb_4_k_cu_a19eb32a_77464cuda3std3__48in_placeE:
	.zero		1
	.type		_ZN39_INTERNAL_eea2edbb_4_k_cu_a19eb32a_77464cuda3std6ranges3__45__cpo9iter_moveE,@object
	.size		_ZN39_INTERNAL_eea2edbb_4_k_cu_a19eb32a_77464cuda3std6ranges3__45__cpo9iter_moveE,(_ZN39_INTERNAL_eea2edbb_4_k_cu_a19eb32a_77464cuda3std3__45__cpo5beginE - _ZN39_INTERNAL_eea2edbb_4_k_cu_a19eb32a_77464cuda3std6ranges3__45__cpo9iter_moveE)
_ZN39_INTERNAL_eea2edbb_4_k_cu_a19eb32a_77464cuda3std6ranges3__45__cpo9iter_moveE:
	.zero		1
	.type		_ZN39_INTERNAL_eea2edbb_4_k_cu_a19eb32a_77464cuda3std3__45__cpo5beginE,@object
	.size		_ZN39_INTERNAL_eea2edbb_4_k_cu_a19eb32a_77464cuda3std3__45__cpo5beginE,(_ZN39_INTERNAL_eea2edbb_4_k_cu_a19eb32a_77464cuda3std3__441_GLOBAL__N__eea2edbb_4_k_cu_a19eb32a_77466ignoreE - _ZN39_INTERNAL_eea2edbb_4_k_cu_a19eb32a_77464cuda3std3__45__cpo5beginE)
_ZN39_INTERNAL_eea2edbb_4_k_cu_a19eb32a_77464cuda3std3__45__cpo5beginE:
	.zero		1
	.type		_ZN39_INTERNAL_eea2edbb_4_k_cu_a19eb32a_77464cuda3std3__441_GLOBAL__N__eea2edbb_4_k_cu_a19eb32a_77466ignoreE,@object
	.size		_ZN39_INTERNAL_eea2edbb_4_k_cu_a19eb32a_77464cuda3std3__441_GLOBAL__N__eea2edbb_4_k_cu_a19eb32a_77466ignoreE,(_ZN39_INTERNAL_eea2edbb_4_k_cu_a19eb32a_77464cute7productE - _ZN39_INTERNAL_eea2edbb_4_k_cu_a19eb32a_77464cuda3std3__441_GLOBAL__N__eea2edbb_4_k_cu_a19eb32a_77466ignoreE)
_ZN39_INTERNAL_eea2edbb_4_k_cu_a19eb32a_77464cuda3std3__441_GLOBAL__N__eea2edbb_4_k_cu_a19eb32a_77466ignoreE:
	.zero		1
	.type		_ZN39_INTERNAL_eea2edbb_4_k_cu_a19eb32a_77464cute7productE,@object
	.size		_ZN39_INTERNAL_eea2edbb_4_k_cu_a19eb32a_77464cute7productE,(_ZN39_INTERNAL_eea2edbb_4_k_cu_a19eb32a_77464cuda3std3__45__cpo3endE - _ZN39_INTERNAL_eea2edbb_4_k_cu_a19eb32a_77464cute7productE)
_ZN39_INTERNAL_eea2edbb_4_k_cu_a19eb32a_77464cute7productE:
	.zero		1
	.type		_ZN39_INTERNAL_eea2edbb_4_k_cu_a19eb32a_77464cuda3std3__45__cpo3endE,@object
	.size		_ZN39_INTERNAL_eea2edbb_4_k_cu_a19eb32a_77464cuda3std3__45__cpo3endE,(_ZN39_INTERNAL_eea2edbb_4_k_cu_a19eb32a_77464cuda3std3__419piecewise_constructE - _ZN39_INTERNAL_eea2edbb_4_k_cu_a19eb32a_77464cuda3std3__45__cpo3endE)
_ZN39_INTERNAL_eea2edbb_4_k_cu_a19eb32a_77464cuda3std3__45__cpo3endE:
	.zero		1
	.type		_ZN39_INTERNAL_eea2edbb_4_k_cu_a19eb32a_77464cuda3std3__419piecewise_constructE,@object
	.size		_ZN39_INTERNAL_eea2edbb_4_k_cu_a19eb32a_77464cuda3std3__419piecewise_constructE,(_ZN39_INTERNAL_eea2edbb_4_k_cu_a19eb32a_77464cuda3std3__45__cpo4cendE - _ZN39_INTERNAL_eea2edbb_4_k_cu_a19eb32a_77464cuda3std3__419piecewise_constructE)
_ZN39_INTERNAL_eea2edbb_4_k_cu_a19eb32a_77464cuda3std3__419piecewise_constructE:
	.zero		1
	.type		_ZN39_INTERNAL_eea2edbb_4_k_cu_a19eb32a_77464cuda3std3__45__cpo4cendE,@object
	.size		_ZN39_INTERNAL_eea2edbb_4_k_cu_a19eb32a_77464cuda3std3__45__cpo4cendE,(_ZN39_INTERNAL_eea2edbb_4_k_cu_a19eb32a_77464cuda3std6ranges3__45__cpo4swapE - _ZN39_INTERNAL_eea2edbb_4_k_cu_a19eb32a_77464cuda3std3__45__cpo4cendE)
_ZN39_INTERNAL_eea2edbb_4_k_cu_a19eb32a_77464cuda3std3__45__cpo4cendE:
	.zero		1
	.type		_ZN39_INTERNAL_eea2edbb_4_k_cu_a19eb32a_77464cuda3std6ranges3__45__cpo4swapE,@object
	.size		_ZN39_INTERNAL_eea2edbb_4_k_cu_a19eb32a_77464cuda3std6ranges3__45__cpo4swapE,(.L_10 - _ZN39_INTERNAL_eea2edbb_4_k_cu_a19eb32a_77464cuda3std6ranges3__45__cpo4swapE)
_ZN39_INTERNAL_eea2edbb_4_k_cu_a19eb32a_77464cuda3std6ranges3__45__cpo4swapE:
	.zero		1
.L_10:


//--------------------- .nv.constant0._ZN7cutlass13device_kernelINS_4gemm6kernel13GemmUniversalIN4cute5tupleIJiiiiEEENS1_10collective13CollectiveMmaINS1_35MainloopSm100TmaUmmaWarpSpecializedILi3ELi2ELi4ENS5_IJNS4_1CILi1EEESB_SB_EEEEENS5_IJNSA_ILi64EEESE_NSA_ILi128EEEEEENS_12float_e4m3_tENS5_IJlSB_lEEESH_SI_NS4_8TiledMMAINS4_8MMA_AtomIJNS4_10MMA_TraitsINS4_19SM100_MMA_F8F6F4_SSEJSH_SH_fSE_SE_NS4_17integral_constantINS4_4UMMA5MajorELSP_0EEESQ_NSN_INSO_7ScaleInELSR_0EEESS_EEEEEENS4_6LayoutISC_NS5_IJNSA_ILi0EEESW_SW_EEEEENS5_IJNS4_10UnderscoreESZ_SZ_EEEEENS4_13SM90_TMA_LOADENS4_14ComposedLayoutINS4_7SwizzleILi3ELi4ELi3EEENS4_18smem_ptr_flag_bitsILi8EEENSV_INS5_IJNSA_ILi8EEESF_EEENS5_IJSF_SB_EEEEEEEvNS4_8identityES12_S1C_vS1D_EENS_8epilogue10collective18CollectiveEpilogueINS1F_23Sm100TmaWarpSpecializedILi1ELi1ELi32ELb0ELb0EEEJSG_NS5_IJNSV_ISE_SB_EES1K_EEESH_SI_SH_SI_NS1F_6fusion15FusionCallbacksIS1J_NS1M_17LinearCombinationISH_fSH_fLNS_15FloatRoundStyleE2EEESG_S1L_JEEENS4_5SM1004TMEM4LOAD26SM100_TMEM_LOAD_16dp32b32xES12_NS13_INS14_ILi2ELi4ELi3EEES17_NSV_INS5_IJS18_SE_EEENS5_IJSE_SB_EEEEEEENS4_39AutoVectorizingCopyWithAssumedAlignmentILi128EEENS4_14SM90_TMA_STOREES20_S22_S22_EEEvvEEEEvNT_6ParamsE --------------------------
	.section	.nv.constant0._ZN7cutlass13device_kernelINS_4gemm6kernel13GemmUniversalIN4cute5tupleIJiiiiEEENS1_10collective13CollectiveMmaINS1_35MainloopSm100TmaUmmaWarpSpecializedILi3ELi2ELi4ENS5_IJNS4_1CILi1EEESB_SB_EEEEENS5_IJNSA_ILi64EEESE_NSA_ILi128EEEEEENS_12float_e4m3_tENS5_IJlSB_lEEESH_SI_NS4_8TiledMMAINS4_8MMA_AtomIJNS4_10MMA_TraitsINS4_19SM100_MMA_F8F6F4_SSEJSH_SH_fSE_SE_NS4_17integral_constantINS4_4UMMA5MajorELSP_0EEESQ_NSN_INSO_7ScaleInELSR_0EEESS_EEEEEENS4_6LayoutISC_NS5_IJNSA_ILi0EEESW_SW_EEEEENS5_IJNS4_10UnderscoreESZ_SZ_EEEEENS4_13SM90_TMA_LOADENS4_14ComposedLayoutINS4_7SwizzleILi3ELi4ELi3EEENS4_18smem_ptr_flag_bitsILi8EEENSV_INS5_IJNSA_ILi8EEESF_EEENS5_IJSF_SB_EEEEEEEvNS4_8identityES12_S1C_vS1D_EENS_8epilogue10collective18CollectiveEpilogueINS1F_23Sm100TmaWarpSpecializedILi1ELi1ELi32ELb0ELb0EEEJSG_NS5_IJNSV_ISE_SB_EES1K_EEESH_SI_SH_SI_NS1F_6fusion15FusionCallbacksIS1J_NS1M_17LinearCombinationISH_fSH_fLNS_15FloatRoundStyleE2EEESG_S1L_JEEENS4_5SM1004TMEM4LOAD26SM100_TMEM_LOAD_16dp32b32xES12_NS13_INS14_ILi2ELi4ELi3EEES17_NSV_INS5_IJS18_SE_EEENS5_IJSE_SB_EEEEEEENS4_39AutoVectorizingCopyWithAssumedAlignmentILi128EEENS4_14SM90_TMA_STOREES20_S22_S22_EEEvvEEEEvNT_6ParamsE,"a",@progbits
	.sectionflags	@""
	.align	4
.nv.constant0._ZN7cutlass13device_kernelINS_4gemm6kernel13GemmUniversalIN4cute5tupleIJiiiiEEENS1_10collective13CollectiveMmaINS1_35MainloopSm100TmaUmmaWarpSpecializedILi3ELi2ELi4ENS5_IJNS4_1CILi1EEESB_SB_EEEEENS5_IJNSA_ILi64EEESE_NSA_ILi128EEEEEENS_12float_e4m3_tENS5_IJlSB_lEEESH_SI_NS4_8TiledMMAINS4_8MMA_AtomIJNS4_10MMA_TraitsINS4_19SM100_MMA_F8F6F4_SSEJSH_SH_fSE_SE_NS4_17integral_constantINS4_4UMMA5MajorELSP_0EEESQ_NSN_INSO_7ScaleInELSR_0EEESS_EEEEEENS4_6LayoutISC_NS5_IJNSA_ILi0EEESW_SW_EEEEENS5_IJNS4_10UnderscoreESZ_SZ_EEEEENS4_13SM90_TMA_LOADENS4_14ComposedLayoutINS4_7SwizzleILi3ELi4ELi3EEENS4_18smem_ptr_flag_bitsILi8EEENSV_INS5_IJNSA_ILi8EEESF_EEENS5_IJSF_SB_EEEEEEEvNS4_8identityES12_S1C_vS1D_EENS_8epilogue10collective18CollectiveEpilogueINS1F_23Sm100TmaWarpSpecializedILi1ELi1ELi32ELb0ELb0EEEJSG_NS5_IJNSV_ISE_SB_EES1K_EEESH_SI_SH_SI_NS1F_6fusion15FusionCallbacksIS1J_NS1M_17LinearCombinationISH_fSH_fLNS_15FloatRoundStyleE2EEESG_S1L_JEEENS4_5SM1004TMEM4LOAD26SM100_TMEM_LOAD_16dp32b32xES12_NS13_INS14_ILi2ELi4ELi3EEES17_NSV_INS5_IJS18_SE_EEENS5_IJSE_SB_EEEEEEENS4_39AutoVectorizingCopyWithAssumedAlignmentILi128EEENS4_14SM90_TMA_STOREES20_S22_S22_EEEvvEEEEvNT_6ParamsE:
	.zero		2944


//--------------------- SYMBOLS --------------------------

	.type		.nv.reservedSmem.offset0,@object
	.size		.nv.reservedSmem.offset0,0x4
	.type		.nv.reservedSmem.cap,@object
	.size		.nv.reservedSmem.cap,0x4
	.type		__assertfail,@function
